//
// Generated by NVIDIA NVVM Compiler
//
// Compiler Build ID: CL-36424714
// Cuda compilation tools, release 13.0, V13.0.88
// Based on NVVM 20.0.0
//

.version 9.0
.target sm_100
.address_size 64

	// .globl	_Z14zoom_in_kernelPKfPfiiiiiiiii
.extern .shared .align 16 .b8 staging_tile[];

.visible .entry _Z14zoom_in_kernelPKfPfiiiiiiiii(
	.param .u64 .ptr .align 1 _Z14zoom_in_kernelPKfPfiiiiiiiii_param_0,
	.param .u64 .ptr .align 1 _Z14zoom_in_kernelPKfPfiiiiiiiii_param_1,
	.param .u32 _Z14zoom_in_kernelPKfPfiiiiiiiii_param_2,
	.param .u32 _Z14zoom_in_kernelPKfPfiiiiiiiii_param_3,
	.param .u32 _Z14zoom_in_kernelPKfPfiiiiiiiii_param_4,
	.param .u32 _Z14zoom_in_kernelPKfPfiiiiiiiii_param_5,
	.param .u32 _Z14zoom_in_kernelPKfPfiiiiiiiii_param_6,
	.param .u32 _Z14zoom_in_kernelPKfPfiiiiiiiii_param_7,
	.param .u32 _Z14zoom_in_kernelPKfPfiiiiiiiii_param_8,
	.param .u32 _Z14zoom_in_kernelPKfPfiiiiiiiii_param_9,
	.param .u32 _Z14zoom_in_kernelPKfPfiiiiiiiii_param_10
)
{
	.reg .pred 	%p<31>;
	.reg .b32 	%r<106>;
	.reg .b32 	%f<124>;
	.reg .b64 	%rd<10>;

	ld.param.u64 	%rd2, [_Z14zoom_in_kernelPKfPfiiiiiiiii_param_0];
	ld.param.u32 	%r49, [_Z14zoom_in_kernelPKfPfiiiiiiiii_param_2];
	ld.param.u32 	%r50, [_Z14zoom_in_kernelPKfPfiiiiiiiii_param_3];
	ld.param.u32 	%r51, [_Z14zoom_in_kernelPKfPfiiiiiiiii_param_4];
	ld.param.u32 	%r52, [_Z14zoom_in_kernelPKfPfiiiiiiiii_param_5];
	ld.param.u32 	%r57, [_Z14zoom_in_kernelPKfPfiiiiiiiii_param_6];
	ld.param.u32 	%r53, [_Z14zoom_in_kernelPKfPfiiiiiiiii_param_7];
	ld.param.u32 	%r54, [_Z14zoom_in_kernelPKfPfiiiiiiiii_param_8];
	ld.param.u32 	%r55, [_Z14zoom_in_kernelPKfPfiiiiiiiii_param_9];
	ld.param.u32 	%r56, [_Z14zoom_in_kernelPKfPfiiiiiiiii_param_10];
	mov.u32 	%r58, %ctaid.y;
	mov.u32 	%r1, %ntid.y;
	mul.lo.s32 	%r2, %r58, %r1;
	add.s32 	%r59, %r2, %r1;
	mov.u32 	%r60, %ctaid.x;
	mov.u32 	%r3, %ntid.x;
	mul.lo.s32 	%r4, %r60, %r3;
	add.s32 	%r61, %r4, %r3;
	mov.u32 	%r62, %ctaid.z;
	mul.lo.s32 	%r5, %r57, %r62;
	cvt.rn.f32.s32 	%f21, %r49;
	cvt.rn.f32.s32 	%f22, %r51;
	div.rn.f32 	%f1, %f21, %f22;
	cvt.rn.f32.s32 	%f23, %r50;
	cvt.rn.f32.s32 	%f24, %r52;
	div.rn.f32 	%f2, %f23, %f24;
	cvt.rn.f32.u32 	%f25, %r2;
	mul.f32 	%f26, %f1, %f25;
	cvt.rmi.f32.f32 	%f27, %f26;
	cvt.rzi.s32.f32 	%r6, %f27;
	cvt.rn.f32.u32 	%f28, %r59;
	mul.f32 	%f29, %f1, %f28;
	cvt.rpi.f32.f32 	%f30, %f29;
	cvt.rzi.s32.f32 	%r63, %f30;
	sub.s32 	%r7, %r63, %r6;
	cvt.rn.f32.s32 	%f31, %r4;
	mul.f32 	%f32, %f2, %f31;
	cvt.rmi.f32.f32 	%f33, %f32;
	cvt.rzi.s32.f32 	%r8, %f33;
	cvt.rn.f32.s32 	%f34, %r61;
	mul.f32 	%f35, %f2, %f34;
	cvt.rpi.f32.f32 	%f36, %f35;
	cvt.rzi.s32.f32 	%r64, %f36;
	sub.s32 	%r9, %r64, %r8;
	mov.u32 	%r10, %tid.y;
	setp.ge.s32 	%p1, %r10, %r7;
	@%p1 bra 	$L__BB0_8;
	mov.u32 	%r11, %tid.x;
	cvta.to.global.u64 	%rd1, %rd2;
	mov.u32 	%r98, %r10;
$L__BB0_2:
	setp.ge.s32 	%p2, %r11, %r9;
	@%p2 bra 	$L__BB0_7;
	add.s32 	%r13, %r98, %r6;
	add.s32 	%r65, %r8, %r5;
	mad.lo.s32 	%r14, %r13, %r50, %r65;
	mov.u32 	%r99, %r11;
$L__BB0_4:
	setp.ge.s32 	%p3, %r13, %r49;
	add.s32 	%r66, %r99, %r8;
	setp.ge.s32 	%p4, %r66, %r50;
	mov.f32 	%f113, 0f00000000;
	or.pred  	%p5, %p3, %p4;
	@%p5 bra 	$L__BB0_6;
	add.s32 	%r67, %r14, %r99;
	mul.wide.s32 	%rd4, %r67, 4;
	add.s64 	%rd5, %rd1, %rd4;
	ld.global.f32 	%f113, [%rd5];
$L__BB0_6:
	mad.lo.s32 	%r68, %r98, %r9, %r99;
	shl.b32 	%r69, %r68, 2;
	mov.u32 	%r70, staging_tile;
	add.s32 	%r71, %r70, %r69;
	st.shared.f32 	[%r71], %f113;
	add.s32 	%r99, %r99, %r3;
	setp.lt.s32 	%p6, %r99, %r9;
	@%p6 bra 	$L__BB0_4;
$L__BB0_7:
	add.s32 	%r98, %r98, %r1;
	setp.lt.s32 	%p7, %r98, %r7;
	@%p7 bra 	$L__BB0_2;
$L__BB0_8:
	bar.sync 	0;
	add.s32 	%r18, %r2, %r10;
	mov.u32 	%r72, %tid.x;
	add.s32 	%r19, %r4, %r72;
	setp.ge.s32 	%p8, %r18, %r51;
	setp.ge.s32 	%p9, %r19, %r52;
	or.pred  	%p10, %p8, %p9;
	setp.lt.s32 	%p11, %r18, %r53;
	or.pred  	%p12, %p10, %p11;
	setp.ge.s32 	%p13, %r18, %r54;
	or.pred  	%p14, %p12, %p13;
	setp.lt.s32 	%p15, %r19, %r55;
	or.pred  	%p16, %p14, %p15;
	setp.ge.s32 	%p17, %r19, %r56;
	or.pred  	%p18, %p16, %p17;
	@%p18 bra 	$L__BB0_27;
	cvt.rn.f32.u32 	%f39, %r18;
	mul.f32 	%f40, %f1, %f39;
	cvt.rmi.f32.f32 	%f41, %f40;
	cvt.rzi.s32.f32 	%r20, %f41;
	add.s32 	%r73, %r18, 1;
	cvt.rn.f32.u32 	%f42, %r73;
	mul.f32 	%f43, %f1, %f42;
	cvt.rpi.f32.f32 	%f44, %f43;
	cvt.rzi.s32.f32 	%r74, %f44;
	cvt.rn.f32.s32 	%f45, %r19;
	mul.f32 	%f46, %f2, %f45;
	cvt.rmi.f32.f32 	%f47, %f46;
	cvt.rzi.s32.f32 	%r21, %f47;
	add.s32 	%r75, %r19, 1;
	cvt.rn.f32.s32 	%f48, %r75;
	mul.f32 	%f49, %f2, %f48;
	cvt.rpi.f32.f32 	%f50, %f49;
	cvt.rzi.s32.f32 	%r22, %f50;
	sub.s32 	%r23, %r74, %r20;
	sub.s32 	%r24, %r22, %r21;
	setp.lt.s32 	%p19, %r23, 1;
	mov.f32 	%f122, 0f00000000;
	@%p19 bra 	$L__BB0_26;
	sub.s32 	%r25, %r20, %r6;
	sub.s32 	%r26, %r21, %r8;
	and.b32  	%r27, %r24, 15;
	add.s32 	%r28, %r27, -1;
	and.b32  	%r29, %r24, 7;
	add.s32 	%r30, %r29, -1;
	sub.s32 	%r31, %r21, %r22;
	and.b32  	%r32, %r24, 2147483632;
	and.b32  	%r33, %r24, 3;
	neg.s32 	%r34, %r32;
	mov.f32 	%f122, 0f00000000;
	mov.b32 	%r100, 0;
$L__BB0_11:
	setp.lt.s32 	%p20, %r24, 1;
	@%p20 bra 	$L__BB0_25;
	setp.gt.u32 	%p21, %r31, -16;
	add.s32 	%r78, %r25, %r100;
	mad.lo.s32 	%r36, %r78, %r9, %r26;
	mov.b32 	%r104, 0;
	@%p21 bra 	$L__BB0_15;
	shl.b32 	%r79, %r36, 2;
	mov.u32 	%r80, staging_tile;
	add.s32 	%r81, %r80, %r79;
	add.s32 	%r101, %r81, 32;
	mov.u32 	%r102, %r34;
$L__BB0_14:
	.pragma "nounroll";
	ld.shared.f32 	%f53, [%r101+-32];
	add.f32 	%f54, %f122, %f53;
	ld.shared.f32 	%f55, [%r101+-28];
	add.f32 	%f56, %f54, %f55;
	ld.shared.f32 	%f57, [%r101+-24];
	add.f32 	%f58, %f56, %f57;
	ld.shared.f32 	%f59, [%r101+-20];
	add.f32 	%f60, %f58, %f59;
	ld.shared.f32 	%f61, [%r101+-16];
	add.f32 	%f62, %f60, %f61;
	ld.shared.f32 	%f63, [%r101+-12];
	add.f32 	%f64, %f62, %f63;
	ld.shared.f32 	%f65, [%r101+-8];
	add.f32 	%f66, %f64, %f65;
	ld.shared.f32 	%f67, [%r101+-4];
	add.f32 	%f68, %f66, %f67;
	ld.shared.f32 	%f69, [%r101];
	add.f32 	%f70, %f68, %f69;
	ld.shared.f32 	%f71, [%r101+4];
	add.f32 	%f72, %f70, %f71;
	ld.shared.f32 	%f73, [%r101+8];
	add.f32 	%f74, %f72, %f73;
	ld.shared.f32 	%f75, [%r101+12];
	add.f32 	%f76, %f74, %f75;
	ld.shared.f32 	%f77, [%r101+16];
	add.f32 	%f78, %f76, %f77;
	ld.shared.f32 	%f79, [%r101+20];
	add.f32 	%f80, %f78, %f79;
	ld.shared.f32 	%f81, [%r101+24];
	add.f32 	%f82, %f80, %f81;
	ld.shared.f32 	%f83, [%r101+28];
	add.f32 	%f122, %f82, %f83;
	add.s32 	%r102, %r102, 16;
	add.s32 	%r101, %r101, 64;
	setp.ne.s32 	%p22, %r102, 0;
	mov.u32 	%r104, %r32;
	@%p22 bra 	$L__BB0_14;
$L__BB0_15:
	setp.eq.s32 	%p23, %r27, 0;
	@%p23 bra 	$L__BB0_25;
	setp.lt.u32 	%p24, %r28, 7;
	@%p24 bra 	$L__BB0_18;
	add.s32 	%r82, %r36, %r104;
	shl.b32 	%r83, %r82, 2;
	mov.u32 	%r84, staging_tile;
	add.s32 	%r85, %r84, %r83;
	ld.shared.f32 	%f85, [%r85];
	add.f32 	%f86, %f122, %f85;
	ld.shared.f32 	%f87, [%r85+4];
	add.f32 	%f88, %f86, %f87;
	ld.shared.f32 	%f89, [%r85+8];
	add.f32 	%f90, %f88, %f89;
	ld.shared.f32 	%f91, [%r85+12];
	add.f32 	%f92, %f90, %f91;
	ld.shared.f32 	%f93, [%r85+16];
	add.f32 	%f94, %f92, %f93;
	ld.shared.f32 	%f95, [%r85+20];
	add.f32 	%f96, %f94, %f95;
	ld.shared.f32 	%f97, [%r85+24];
	add.f32 	%f98, %f96, %f97;
	ld.shared.f32 	%f99, [%r85+28];
	add.f32 	%f122, %f98, %f99;
	add.s32 	%r104, %r104, 8;
$L__BB0_18:
	setp.eq.s32 	%p25, %r29, 0;
	@%p25 bra 	$L__BB0_25;
	setp.lt.u32 	%p26, %r30, 3;
	@%p26 bra 	$L__BB0_21;
	add.s32 	%r86, %r36, %r104;
	shl.b32 	%r87, %r86, 2;
	mov.u32 	%r88, staging_tile;
	add.s32 	%r89, %r88, %r87;
	ld.shared.f32 	%f101, [%r89];
	add.f32 	%f102, %f122, %f101;
	ld.shared.f32 	%f103, [%r89+4];
	add.f32 	%f104, %f102, %f103;
	ld.shared.f32 	%f105, [%r89+8];
	add.f32 	%f106, %f104, %f105;
	ld.shared.f32 	%f107, [%r89+12];
	add.f32 	%f122, %f106, %f107;
	add.s32 	%r104, %r104, 4;
$L__BB0_21:
	setp.eq.s32 	%p27, %r33, 0;
	@%p27 bra 	$L__BB0_25;
	setp.eq.s32 	%p28, %r33, 1;
	add.s32 	%r90, %r36, %r104;
	shl.b32 	%r91, %r90, 2;
	mov.u32 	%r92, staging_tile;
	add.s32 	%r47, %r92, %r91;
	ld.shared.f32 	%f108, [%r47];
	add.f32 	%f122, %f122, %f108;
	@%p28 bra 	$L__BB0_25;
	setp.eq.s32 	%p29, %r33, 2;
	ld.shared.f32 	%f109, [%r47+4];
	add.f32 	%f122, %f122, %f109;
	@%p29 bra 	$L__BB0_25;
	ld.shared.f32 	%f110, [%r47+8];
	add.f32 	%f122, %f122, %f110;
$L__BB0_25:
	add.s32 	%r100, %r100, 1;
	setp.ne.s32 	%p30, %r100, %r23;
	@%p30 bra 	$L__BB0_11;
$L__BB0_26:
	ld.param.u64 	%rd9, [_Z14zoom_in_kernelPKfPfiiiiiiiii_param_1];
	mul.lo.s32 	%r93, %r24, %r23;
	cvt.rn.f32.s32 	%f111, %r93;
	div.rn.f32 	%f112, %f122, %f111;
	sub.s32 	%r94, %r18, %r53;
	add.s32 	%r95, %r5, %r19;
	mad.lo.s32 	%r96, %r94, %r50, %r95;
	sub.s32 	%r97, %r96, %r55;
	cvta.to.global.u64 	%rd6, %rd9;
	mul.wide.u32 	%rd7, %r97, 4;
	add.s64 	%rd8, %rd6, %rd7;
	st.global.f32 	[%rd8], %f112;
$L__BB0_27:
	ret;

}
	// .globl	_Z15zoom_out_kernelPKfPfiiiiiiiii
.visible .entry _Z15zoom_out_kernelPKfPfiiiiiiiii(
	.param .u64 .ptr .align 1 _Z15zoom_out_kernelPKfPfiiiiiiiii_param_0,
	.param .u64 .ptr .align 1 _Z15zoom_out_kernelPKfPfiiiiiiiii_param_1,
	.param .u32 _Z15zoom_out_kernelPKfPfiiiiiiiii_param_2,
	.param .u32 _Z15zoom_out_kernelPKfPfiiiiiiiii_param_3,
	.param .u32 _Z15zoom_out_kernelPKfPfiiiiiiiii_param_4,
	.param .u32 _Z15zoom_out_kernelPKfPfiiiiiiiii_param_5,
	.param .u32 _Z15zoom_out_kernelPKfPfiiiiiiiii_param_6,
	.param .u32 _Z15zoom_out_kernelPKfPfiiiiiiiii_param_7,
	.param .u32 _Z15zoom_out_kernelPKfPfiiiiiiiii_param_8,
	.param .u32 _Z15zoom_out_kernelPKfPfiiiiiiiii_param_9,
	.param .u32 _Z15zoom_out_kernelPKfPfiiiiiiiii_param_10
)
{
	.reg .pred 	%p<23>;
	.reg .b32 	%r<105>;
	.reg .b32 	%f<124>;
	.reg .b64 	%rd<9>;

	ld.param.u64 	%rd2, [_Z15zoom_out_kernelPKfPfiiiiiiiii_param_0];
	ld.param.u64 	%rd3, [_Z15zoom_out_kernelPKfPfiiiiiiiii_param_1];
	ld.param.u32 	%r50, [_Z15zoom_out_kernelPKfPfiiiiiiiii_param_2];
	ld.param.u32 	%r51, [_Z15zoom_out_kernelPKfPfiiiiiiiii_param_3];
	ld.param.u32 	%r52, [_Z15zoom_out_kernelPKfPfiiiiiiiii_param_4];
	ld.param.u32 	%r53, [_Z15zoom_out_kernelPKfPfiiiiiiiii_param_5];
	ld.param.u32 	%r56, [_Z15zoom_out_kernelPKfPfiiiiiiiii_param_6];
	ld.param.u32 	%r54, [_Z15zoom_out_kernelPKfPfiiiiiiiii_param_7];
	ld.param.u32 	%r55, [_Z15zoom_out_kernelPKfPfiiiiiiiii_param_9];
	mov.u32 	%r57, %ctaid.y;
	mov.u32 	%r1, %ntid.y;
	mul.lo.s32 	%r2, %r57, %r1;
	add.s32 	%r58, %r2, %r1;
	mov.u32 	%r59, %ctaid.x;
	mov.u32 	%r3, %ntid.x;
	mul.lo.s32 	%r4, %r59, %r3;
	add.s32 	%r60, %r4, %r3;
	mov.u32 	%r61, %ctaid.z;
	mul.lo.s32 	%r5, %r56, %r61;
	cvt.rn.f32.s32 	%f21, %r50;
	cvt.rn.f32.s32 	%f22, %r52;
	div.rn.f32 	%f1, %f21, %f22;
	cvt.rn.f32.s32 	%f23, %r51;
	cvt.rn.f32.s32 	%f24, %r53;
	div.rn.f32 	%f2, %f23, %f24;
	cvt.rn.f32.u32 	%f25, %r2;
	mul.f32 	%f26, %f1, %f25;
	cvt.rmi.f32.f32 	%f27, %f26;
	cvt.rzi.s32.f32 	%r6, %f27;
	cvt.rn.f32.u32 	%f28, %r58;
	mul.f32 	%f29, %f1, %f28;
	cvt.rpi.f32.f32 	%f30, %f29;
	cvt.rzi.s32.f32 	%r62, %f30;
	sub.s32 	%r7, %r62, %r6;
	cvt.rn.f32.s32 	%f31, %r4;
	mul.f32 	%f32, %f2, %f31;
	cvt.rmi.f32.f32 	%f33, %f32;
	cvt.rzi.s32.f32 	%r8, %f33;
	cvt.rn.f32.s32 	%f34, %r60;
	mul.f32 	%f35, %f2, %f34;
	cvt.rpi.f32.f32 	%f36, %f35;
	cvt.rzi.s32.f32 	%r63, %f36;
	sub.s32 	%r9, %r63, %r8;
	mov.u32 	%r10, %tid.y;
	setp.ge.s32 	%p1, %r10, %r7;
	@%p1 bra 	$L__BB1_8;
	mov.u32 	%r11, %tid.x;
	cvta.to.global.u64 	%rd1, %rd2;
	mov.u32 	%r97, %r10;
$L__BB1_2:
	setp.ge.s32 	%p2, %r11, %r9;
	@%p2 bra 	$L__BB1_7;
	add.s32 	%r13, %r97, %r6;
	add.s32 	%r64, %r8, %r5;
	mad.lo.s32 	%r14, %r13, %r51, %r64;
	mul.lo.s32 	%r15, %r97, %r9;
	mov.u32 	%r98, %r11;
$L__BB1_4:
	setp.ge.s32 	%p3, %r13, %r50;
	add.s32 	%r65, %r98, %r8;
	setp.ge.s32 	%p4, %r65, %r51;
	mov.f32 	%f113, 0f00000000;
	or.pred  	%p5, %p3, %p4;
	@%p5 bra 	$L__BB1_6;
	add.s32 	%r66, %r14, %r98;
	mul.wide.s32 	%rd4, %r66, 4;
	add.s64 	%rd5, %rd1, %rd4;
	ld.global.f32 	%f113, [%rd5];
$L__BB1_6:
	add.s32 	%r67, %r98, %r15;
	shl.b32 	%r68, %r67, 2;
	mov.u32 	%r69, staging_tile;
	add.s32 	%r70, %r69, %r68;
	st.shared.f32 	[%r70], %f113;
	add.s32 	%r98, %r98, %r3;
	setp.lt.s32 	%p6, %r98, %r9;
	@%p6 bra 	$L__BB1_4;
$L__BB1_7:
	add.s32 	%r97, %r97, %r1;
	setp.lt.s32 	%p7, %r97, %r7;
	@%p7 bra 	$L__BB1_2;
$L__BB1_8:
	bar.sync 	0;
	add.s32 	%r19, %r2, %r10;
	mov.u32 	%r71, %tid.x;
	add.s32 	%r20, %r4, %r71;
	setp.ge.s32 	%p8, %r19, %r52;
	setp.ge.s32 	%p9, %r20, %r53;
	or.pred  	%p10, %p8, %p9;
	@%p10 bra 	$L__BB1_27;
	cvt.rn.f32.u32 	%f39, %r19;
	mul.f32 	%f40, %f1, %f39;
	cvt.rmi.f32.f32 	%f41, %f40;
	cvt.rzi.s32.f32 	%r21, %f41;
	add.s32 	%r72, %r19, 1;
	cvt.rn.f32.u32 	%f42, %r72;
	mul.f32 	%f43, %f1, %f42;
	cvt.rpi.f32.f32 	%f44, %f43;
	cvt.rzi.s32.f32 	%r73, %f44;
	cvt.rn.f32.s32 	%f45, %r20;
	mul.f32 	%f46, %f2, %f45;
	cvt.rmi.f32.f32 	%f47, %f46;
	cvt.rzi.s32.f32 	%r22, %f47;
	add.s32 	%r74, %r20, 1;
	cvt.rn.f32.s32 	%f48, %r74;
	mul.f32 	%f49, %f2, %f48;
	cvt.rpi.f32.f32 	%f50, %f49;
	cvt.rzi.s32.f32 	%r23, %f50;
	sub.s32 	%r24, %r73, %r21;
	sub.s32 	%r25, %r23, %r22;
	setp.lt.s32 	%p11, %r24, 1;
	mov.f32 	%f122, 0f00000000;
	@%p11 bra 	$L__BB1_26;
	sub.s32 	%r26, %r21, %r6;
	sub.s32 	%r27, %r22, %r8;
	and.b32  	%r28, %r25, 15;
	add.s32 	%r29, %r28, -1;
	and.b32  	%r30, %r25, 7;
	add.s32 	%r31, %r30, -1;
	sub.s32 	%r32, %r22, %r23;
	and.b32  	%r33, %r25, 2147483632;
	and.b32  	%r34, %r25, 3;
	neg.s32 	%r35, %r33;
	mov.f32 	%f122, 0f00000000;
	mov.b32 	%r99, 0;
$L__BB1_11:
	setp.lt.s32 	%p12, %r25, 1;
	@%p12 bra 	$L__BB1_25;
	setp.gt.u32 	%p13, %r32, -16;
	add.s32 	%r77, %r26, %r99;
	mad.lo.s32 	%r37, %r77, %r9, %r27;
	mov.b32 	%r103, 0;
	@%p13 bra 	$L__BB1_15;
	shl.b32 	%r78, %r37, 2;
	mov.u32 	%r79, staging_tile;
	add.s32 	%r80, %r79, %r78;
	add.s32 	%r100, %r80, 32;
	mov.u32 	%r101, %r35;
$L__BB1_14:
	.pragma "nounroll";
	ld.shared.f32 	%f53, [%r100+-32];
	add.f32 	%f54, %f122, %f53;
	ld.shared.f32 	%f55, [%r100+-28];
	add.f32 	%f56, %f54, %f55;
	ld.shared.f32 	%f57, [%r100+-24];
	add.f32 	%f58, %f56, %f57;
	ld.shared.f32 	%f59, [%r100+-20];
	add.f32 	%f60, %f58, %f59;
	ld.shared.f32 	%f61, [%r100+-16];
	add.f32 	%f62, %f60, %f61;
	ld.shared.f32 	%f63, [%r100+-12];
	add.f32 	%f64, %f62, %f63;
	ld.shared.f32 	%f65, [%r100+-8];
	add.f32 	%f66, %f64, %f65;
	ld.shared.f32 	%f67, [%r100+-4];
	add.f32 	%f68, %f66, %f67;
	ld.shared.f32 	%f69, [%r100];
	add.f32 	%f70, %f68, %f69;
	ld.shared.f32 	%f71, [%r100+4];
	add.f32 	%f72, %f70, %f71;
	ld.shared.f32 	%f73, [%r100+8];
	add.f32 	%f74, %f72, %f73;
	ld.shared.f32 	%f75, [%r100+12];
	add.f32 	%f76, %f74, %f75;
	ld.shared.f32 	%f77, [%r100+16];
	add.f32 	%f78, %f76, %f77;
	ld.shared.f32 	%f79, [%r100+20];
	add.f32 	%f80, %f78, %f79;
	ld.shared.f32 	%f81, [%r100+24];
	add.f32 	%f82, %f80, %f81;
	ld.shared.f32 	%f83, [%r100+28];
	add.f32 	%f122, %f82, %f83;
	add.s32 	%r101, %r101, 16;
	add.s32 	%r100, %r100, 64;
	setp.ne.s32 	%p14, %r101, 0;
	mov.u32 	%r103, %r33;
	@%p14 bra 	$L__BB1_14;
$L__BB1_15:
	setp.eq.s32 	%p15, %r28, 0;
	@%p15 bra 	$L__BB1_25;
	setp.lt.u32 	%p16, %r29, 7;
	@%p16 bra 	$L__BB1_18;
	add.s32 	%r81, %r37, %r103;
	shl.b32 	%r82, %r81, 2;
	mov.u32 	%r83, staging_tile;
	add.s32 	%r84, %r83, %r82;
	ld.shared.f32 	%f85, [%r84];
	add.f32 	%f86, %f122, %f85;
	ld.shared.f32 	%f87, [%r84+4];
	add.f32 	%f88, %f86, %f87;
	ld.shared.f32 	%f89, [%r84+8];
	add.f32 	%f90, %f88, %f89;
	ld.shared.f32 	%f91, [%r84+12];
	add.f32 	%f92, %f90, %f91;
	ld.shared.f32 	%f93, [%r84+16];
	add.f32 	%f94, %f92, %f93;
	ld.shared.f32 	%f95, [%r84+20];
	add.f32 	%f96, %f94, %f95;
	ld.shared.f32 	%f97, [%r84+24];
	add.f32 	%f98, %f96, %f97;
	ld.shared.f32 	%f99, [%r84+28];
	add.f32 	%f122, %f98, %f99;
	add.s32 	%r103, %r103, 8;
$L__BB1_18:
	setp.eq.s32 	%p17, %r30, 0;
	@%p17 bra 	$L__BB1_25;
	setp.lt.u32 	%p18, %r31, 3;
	@%p18 bra 	$L__BB1_21;
	add.s32 	%r85, %r37, %r103;
	shl.b32 	%r86, %r85, 2;
	mov.u32 	%r87, staging_tile;
	add.s32 	%r88, %r87, %r86;
	ld.shared.f32 	%f101, [%r88];
	add.f32 	%f102, %f122, %f101;
	ld.shared.f32 	%f103, [%r88+4];
	add.f32 	%f104, %f102, %f103;
	ld.shared.f32 	%f105, [%r88+8];
	add.f32 	%f106, %f104, %f105;
	ld.shared.f32 	%f107, [%r88+12];
	add.f32 	%f122, %f106, %f107;
	add.s32 	%r103, %r103, 4;
$L__BB1_21:
	setp.eq.s32 	%p19, %r34, 0;
	@%p19 bra 	$L__BB1_25;
	setp.eq.s32 	%p20, %r34, 1;
	add.s32 	%r89, %r37, %r103;
	shl.b32 	%r90, %r89, 2;
	mov.u32 	%r91, staging_tile;
	add.s32 	%r48, %r91, %r90;
	ld.shared.f32 	%f108, [%r48];
	add.f32 	%f122, %f122, %f108;
	@%p20 bra 	$L__BB1_25;
	setp.eq.s32 	%p21, %r34, 2;
	ld.shared.f32 	%f109, [%r48+4];
	add.f32 	%f122, %f122, %f109;
	@%p21 bra 	$L__BB1_25;
	ld.shared.f32 	%f110, [%r48+8];
	add.f32 	%f122, %f122, %f110;
$L__BB1_25:
	add.s32 	%r99, %r99, 1;
	setp.ne.s32 	%p22, %r99, %r24;
	@%p22 bra 	$L__BB1_11;
$L__BB1_26:
	mul.lo.s32 	%r92, %r25, %r24;
	cvt.rn.f32.s32 	%f111, %r92;
	div.rn.f32 	%f112, %f122, %f111;
	add.s32 	%r93, %r54, %r19;
	add.s32 	%r94, %r5, %r20;
	mad.lo.s32 	%r95, %r93, %r51, %r94;
	add.s32 	%r96, %r95, %r55;
	cvta.to.global.u64 	%rd6, %rd3;
	mul.wide.u32 	%rd7, %r96, 4;
	add.s64 	%rd8, %rd6, %rd7;
	st.global.f32 	[%rd8], %f112;
$L__BB1_27:
	ret;

}
	// .globl	_Z17zoom_out_edge_padPfiiiiiii
.visible .entry _Z17zoom_out_edge_padPfiiiiiii(
	.param .u64 .ptr .align 1 _Z17zoom_out_edge_padPfiiiiiii_param_0,
	.param .u32 _Z17zoom_out_edge_padPfiiiiiii_param_1,
	.param .u32 _Z17zoom_out_edge_padPfiiiiiii_param_2,
	.param .u32 _Z17zoom_out_edge_padPfiiiiiii_param_3,
	.param .u32 _Z17zoom_out_edge_padPfiiiiiii_param_4,
	.param .u32 _Z17zoom_out_edge_padPfiiiiiii_param_5,
	.param .u32 _Z17zoom_out_edge_padPfiiiiiii_param_6,
	.param .u32 _Z17zoom_out_edge_padPfiiiiiii_param_7
)
{
	.reg .pred 	%p<36>;
	.reg .b32 	%r<40>;
	.reg .b32 	%f<9>;
	.reg .b64 	%rd<35>;

	ld.param.u64 	%rd2, [_Z17zoom_out_edge_padPfiiiiiii_param_0];
	ld.param.u32 	%r11, [_Z17zoom_out_edge_padPfiiiiiii_param_1];
	ld.param.u32 	%r6, [_Z17zoom_out_edge_padPfiiiiiii_param_2];
	ld.param.u32 	%r12, [_Z17zoom_out_edge_padPfiiiiiii_param_3];
	ld.param.u32 	%r7, [_Z17zoom_out_edge_padPfiiiiiii_param_4];
	ld.param.u32 	%r8, [_Z17zoom_out_edge_padPfiiiiiii_param_5];
	ld.param.u32 	%r9, [_Z17zoom_out_edge_padPfiiiiiii_param_6];
	ld.param.u32 	%r10, [_Z17zoom_out_edge_padPfiiiiiii_param_7];
	cvta.to.global.u64 	%rd1, %rd2;
	mov.u32 	%r13, %ctaid.y;
	mov.u32 	%r14, %ntid.y;
	mov.u32 	%r15, %tid.y;
	mad.lo.s32 	%r1, %r13, %r14, %r15;
	mov.u32 	%r16, %ctaid.x;
	mov.u32 	%r17, %ntid.x;
	mov.u32 	%r18, %tid.x;
	mad.lo.s32 	%r2, %r16, %r17, %r18;
	mov.u32 	%r19, %ctaid.z;
	mul.lo.s32 	%r3, %r12, %r19;
	mad.lo.s32 	%r4, %r6, %r1, %r3;
	add.s32 	%r5, %r4, %r2;
	setp.ge.s32 	%p1, %r1, %r11;
	setp.ge.s32 	%p2, %r2, %r6;
	or.pred  	%p3, %p1, %p2;
	@%p3 bra 	$L__BB2_17;
	setp.ge.s32 	%p4, %r1, %r7;
	setp.lt.s32 	%p5, %r2, %r8;
	setp.ge.s32 	%p6, %r2, %r10;
	or.pred  	%p7, %p4, %p6;
	or.pred  	%p8, %p7, %p5;
	@%p8 bra 	$L__BB2_3;
	add.s32 	%r38, %r3, %r2;
	mad.lo.s32 	%r39, %r7, %r6, %r38;
	mul.wide.u32 	%rd31, %r39, 4;
	add.s64 	%rd32, %rd1, %rd31;
	ld.global.f32 	%f8, [%rd32];
	mul.wide.s32 	%rd33, %r5, 4;
	add.s64 	%rd34, %rd1, %rd33;
	st.global.f32 	[%rd34], %f8;
	bra.uni 	$L__BB2_17;
$L__BB2_3:
	setp.ge.s32 	%p9, %r2, %r10;
	setp.lt.s32 	%p10, %r2, %r8;
	setp.lt.s32 	%p11, %r1, %r9;
	or.pred  	%p12, %p10, %p11;
	or.pred  	%p13, %p12, %p9;
	@%p13 bra 	$L__BB2_5;
	add.s32 	%r35, %r9, -1;
	add.s32 	%r36, %r3, %r2;
	mad.lo.s32 	%r37, %r35, %r6, %r36;
	mul.wide.u32 	%rd27, %r37, 4;
	add.s64 	%rd28, %rd1, %rd27;
	ld.global.f32 	%f7, [%rd28];
	mul.wide.s32 	%rd29, %r5, 4;
	add.s64 	%rd30, %rd1, %rd29;
	st.global.f32 	[%rd30], %f7;
	bra.uni 	$L__BB2_17;
$L__BB2_5:
	setp.ge.s32 	%p14, %r2, %r8;
	setp.lt.s32 	%p15, %r1, %r7;
	setp.ge.s32 	%p16, %r1, %r9;
	or.pred  	%p17, %p14, %p16;
	or.pred  	%p18, %p17, %p15;
	@%p18 bra 	$L__BB2_7;
	add.s32 	%r34, %r4, %r8;
	mul.wide.u32 	%rd23, %r34, 4;
	add.s64 	%rd24, %rd1, %rd23;
	ld.global.f32 	%f6, [%rd24];
	mul.wide.s32 	%rd25, %r5, 4;
	add.s64 	%rd26, %rd1, %rd25;
	st.global.f32 	[%rd26], %f6;
	bra.uni 	$L__BB2_17;
$L__BB2_7:
	setp.ge.s32 	%p19, %r1, %r9;
	setp.lt.s32 	%p20, %r1, %r7;
	setp.lt.s32 	%p21, %r2, %r10;
	or.pred  	%p22, %p20, %p21;
	or.pred  	%p23, %p19, %p22;
	@%p23 bra 	$L__BB2_9;
	add.s32 	%r32, %r4, %r10;
	add.s32 	%r33, %r32, -1;
	mul.wide.u32 	%rd19, %r33, 4;
	add.s64 	%rd20, %rd1, %rd19;
	ld.global.f32 	%f5, [%rd20];
	mul.wide.s32 	%rd21, %r5, 4;
	add.s64 	%rd22, %rd1, %rd21;
	st.global.f32 	[%rd22], %f5;
	bra.uni 	$L__BB2_17;
$L__BB2_9:
	setp.ge.s32 	%p24, %r2, %r8;
	setp.ge.s32 	%p25, %r1, %r7;
	or.pred  	%p26, %p25, %p24;
	@%p26 bra 	$L__BB2_11;
	mad.lo.s32 	%r30, %r7, %r6, %r3;
	add.s32 	%r31, %r30, %r8;
	mul.wide.u32 	%rd15, %r31, 4;
	add.s64 	%rd16, %rd1, %rd15;
	ld.global.f32 	%f4, [%rd16];
	mul.wide.s32 	%rd17, %r5, 4;
	add.s64 	%rd18, %rd1, %rd17;
	st.global.f32 	[%rd18], %f4;
	bra.uni 	$L__BB2_17;
$L__BB2_11:
	setp.lt.s32 	%p27, %r2, %r10;
	setp.ge.s32 	%p28, %r1, %r7;
	or.pred  	%p29, %p28, %p27;
	@%p29 bra 	$L__BB2_13;
	mad.lo.s32 	%r27, %r7, %r6, %r3;
	add.s32 	%r28, %r27, %r10;
	add.s32 	%r29, %r28, -1;
	mul.wide.u32 	%rd11, %r29, 4;
	add.s64 	%rd12, %rd1, %rd11;
	ld.global.f32 	%f3, [%rd12];
	mul.wide.s32 	%rd13, %r5, 4;
	add.s64 	%rd14, %rd1, %rd13;
	st.global.f32 	[%rd14], %f3;
	bra.uni 	$L__BB2_17;
$L__BB2_13:
	setp.ge.s32 	%p30, %r2, %r8;
	setp.lt.s32 	%p31, %r1, %r9;
	or.pred  	%p32, %p30, %p31;
	@%p32 bra 	$L__BB2_15;
	add.s32 	%r24, %r9, -1;
	add.s32 	%r25, %r8, %r3;
	mad.lo.s32 	%r26, %r24, %r6, %r25;
	mul.wide.u32 	%rd7, %r26, 4;
	add.s64 	%rd8, %rd1, %rd7;
	ld.global.f32 	%f2, [%rd8];
	mul.wide.s32 	%rd9, %r5, 4;
	add.s64 	%rd10, %rd1, %rd9;
	st.global.f32 	[%rd10], %f2;
	bra.uni 	$L__BB2_17;
$L__BB2_15:
	setp.lt.s32 	%p33, %r2, %r10;
	setp.lt.s32 	%p34, %r1, %r9;
	or.pred  	%p35, %p34, %p33;
	@%p35 bra 	$L__BB2_17;
	add.s32 	%r20, %r9, -1;
	add.s32 	%r21, %r3, %r10;
	mad.lo.s32 	%r22, %r20, %r6, %r21;
	add.s32 	%r23, %r22, -1;
	mul.wide.u32 	%rd3, %r23, 4;
	add.s64 	%rd4, %rd1, %rd3;
	ld.global.f32 	%f1, [%rd4];
	mul.wide.s32 	%rd5, %r5, 4;
	add.s64 	%rd6, %rd1, %rd5;
	st.global.f32 	[%rd6], %f1;
$L__BB2_17:
	ret;

}


// ===== COMPILED SASS (sm_100) =====

	.target	sm_100

	.elftype	@"ET_EXEC"


//--------------------- .note.nv.tkinfo           --------------------------
	.section	.note.nv.tkinfo,"",@"SHT_NOTE"
	.sectionflags	@"SHF_NOTE_NV_TKINFO"
	.tkinfo
        /*0018*/ 	.word	0x00000002
        /*0030*/ 	.string	""
        /*0030*/ 	.string	"ptxas"
        /*0030*/ 	.string	"Cuda compilation tools, release 13.0, V13.0.88"
        /*0030*/ 	.string	"Build cuda_13.0.r13.0/compiler.36424714_0"
        /*0030*/ 	.string	"-arch sm_100 -m 64 "



//--------------------- .note.nv.cuinfo           --------------------------
	.section	.note.nv.cuinfo,"",@"SHT_NOTE"
	.sectionflags	@"SHF_NOTE_NV_CUINFO"
        /*0018*/ 	.short	0x0002
        /*001a*/ 	.short	0x0064
        /*001c*/ 	.short	0x0082
	.zero		2


//--------------------- .nv.info                  --------------------------
	.section	.nv.info,"",@"SHT_CUDA_INFO"
	.align	4


	//----- nvinfo : EIATTR_REGCOUNT
	.align		4
        /*0000*/ 	.byte	0x04, 0x2f
        /*0002*/ 	.short	(.L_1 - .L_0)
	.align		4
.L_0:
        /*0004*/ 	.word	index@(_Z14zoom_in_kernelPKfPfiiiiiiiii)
        /*0008*/ 	.word	0x00000020


	//----- nvinfo : EIATTR_FRAME_SIZE
	.align		4
.L_1:
        /*000c*/ 	.byte	0x04, 0x11
        /*000e*/ 	.short	(.L_3 - .L_2)
	.align		4
.L_2:
        /*0010*/ 	.word	index@($__internal_1_$__cuda_sm3x_div_rn_noftz_f32_slowpath)
        /*0014*/ 	.word	0x00000000


	//----- nvinfo : EIATTR_FRAME_SIZE
	.align		4
.L_3:
        /*0018*/ 	.byte	0x04, 0x11
        /*001a*/ 	.short	(.L_5 - .L_4)
	.align		4
.L_4:
        /*001c*/ 	.word	index@(_Z14zoom_in_kernelPKfPfiiiiiiiii)
        /*0020*/ 	.word	0x00000000


	//----- nvinfo : EIATTR_REGCOUNT
	.align		4
.L_5:
        /*0024*/ 	.byte	0x04, 0x2f
        /*0026*/ 	.short	(.L_7 - .L_6)
	.align		4
.L_6:
        /*0028*/ 	.word	index@(_Z15zoom_out_kernelPKfPfiiiiiiiii)
        /*002c*/ 	.word	0x00000020


	//----- nvinfo : EIATTR_FRAME_SIZE
	.align		4
.L_7:
        /*0030*/ 	.byte	0x04, 0x11
        /*0032*/ 	.short	(.L_9 - .L_8)
	.align		4
.L_8:
        /*0034*/ 	.word	index@($__internal_0_$__cuda_sm3x_div_rn_noftz_f32_slowpath)
        /*0038*/ 	.word	0x00000000


	//----- nvinfo : EIATTR_FRAME_SIZE
	.align		4
.L_9:
        /*003c*/ 	.byte	0x04, 0x11
        /*003e*/ 	.short	(.L_11 - .L_10)
	.align		4
.L_10:
        /*0040*/ 	.word	index@(_Z15zoom_out_kernelPKfPfiiiiiiiii)
        /*0044*/ 	.word	0x00000000


	//----- nvinfo : EIATTR_REGCOUNT
	.align		4
.L_11:
        /*0048*/ 	.byte	0x04, 0x2f
        /*004a*/ 	.short	(.L_13 - .L_12)
	.align		4
.L_12:
        /*004c*/ 	.word	index@(_Z17zoom_out_edge_padPfiiiiiii)
        /*0050*/ 	.word	0x0000000e


	//----- nvinfo : EIATTR_FRAME_SIZE
	.align		4
.L_13:
        /*0054*/ 	.byte	0x04, 0x11
        /*0056*/ 	.short	(.L_15 - .L_14)
	.align		4
.L_14:
        /*0058*/ 	.word	index@(_Z17zoom_out_edge_padPfiiiiiii)
        /*005c*/ 	.word	0x00000000


	//----- nvinfo : EIATTR_MIN_STACK_SIZE
	.align		4
.L_15:
        /*0060*/ 	.byte	0x04, 0x12
        /*0062*/ 	.short	(.L_17 - .L_16)
	.align		4
.L_16:
        /*0064*/ 	.word	index@(_Z17zoom_out_edge_padPfiiiiiii)
        /*0068*/ 	.word	0x00000000


	//----- nvinfo : EIATTR_MIN_STACK_SIZE
	.align		4
.L_17:
        /*006c*/ 	.byte	0x04, 0x12
        /*006e*/ 	.short	(.L_19 - .L_18)
	.align		4
.L_18:
        /*0070*/ 	.word	index@(_Z15zoom_out_kernelPKfPfiiiiiiiii)
        /*0074*/ 	.word	0x00000000


	//----- nvinfo : EIATTR_MIN_STACK_SIZE
	.align		4
.L_19:
        /*0078*/ 	.byte	0x04, 0x12
        /*007a*/ 	.short	(.L_21 - .L_20)
	.align		4
.L_20:
        /*007c*/ 	.word	index@(_Z14zoom_in_kernelPKfPfiiiiiiiii)
        /*0080*/ 	.word	0x00000000
.L_21:


//--------------------- .nv.compat                --------------------------
	.section	.nv.compat,"",@"SHT_CUDA_COMPAT_INFO"
	.align	4
        /*0000*/ 	.byte	0x02, 0x09, 0x00, 0x00, 0x02, 0x02, 0x01, 0x00, 0x02, 0x05, 0x05, 0x00, 0x03, 0x07, 0x01, 0x01
        /*0010*/ 	.byte	0x02, 0x03, 0x00, 0x00, 0x02, 0x06, 0x01, 0x00, 0x04, 0x0b, 0x08, 0x00, 0x01, 0x00, 0x00, 0x00
        /*0020*/ 	.byte	0x00, 0x00, 0x00, 0x00


//--------------------- .nv.info._Z17zoom_out_edge_padPfiiiiiii --------------------------
	.section	.nv.info._Z17zoom_out_edge_padPfiiiiiii,"",@"SHT_CUDA_INFO"
	.sectionflags	@""
	.align	4


	//----- nvinfo : EIATTR_CUDA_API_VERSION
	.align		4
        /*0000*/ 	.byte	0x04, 0x37
        /*0002*/ 	.short	(.L_23 - .L_22)
.L_22:
        /*0004*/ 	.word	0x00000082


	//----- nvinfo : EIATTR_KPARAM_INFO
	.align		4
.L_23:
        /*0008*/ 	.byte	0x04, 0x17
        /*000a*/ 	.short	(.L_25 - .L_24)
.L_24:
        /*000c*/ 	.word	0x00000000
        /*0010*/ 	.short	0x0007
        /*0012*/ 	.short	0x0020
        /*0014*/ 	.byte	0x00, 0xf0, 0x11, 0x00


	//----- nvinfo : EIATTR_KPARAM_INFO
	.align		4
.L_25:
        /*0018*/ 	.byte	0x04, 0x17
        /*001a*/ 	.short	(.L_27 - .L_26)
.L_26:
        /*001c*/ 	.word	0x00000000
        /*0020*/ 	.short	0x0006
        /*0022*/ 	.short	0x001c
        /*0024*/ 	.byte	0x00, 0xf0, 0x11, 0x00


	//----- nvinfo : EIATTR_KPARAM_INFO
	.align		4
.L_27:
        /*0028*/ 	.byte	0x04, 0x17
        /*002a*/ 	.short	(.L_29 - .L_28)
.L_28:
        /*002c*/ 	.word	0x00000000
        /*0030*/ 	.short	0x0005
        /*0032*/ 	.short	0x0018
        /*0034*/ 	.byte	0x00, 0xf0, 0x11, 0x00


	//----- nvinfo : EIATTR_KPARAM_INFO
	.align		4
.L_29:
        /*0038*/ 	.byte	0x04, 0x17
        /*003a*/ 	.short	(.L_31 - .L_30)
.L_30:
        /*003c*/ 	.word	0x00000000
        /*0040*/ 	.short	0x0004
        /*0042*/ 	.short	0x0014
        /*0044*/ 	.byte	0x00, 0xf0, 0x11, 0x00


	//----- nvinfo : EIATTR_KPARAM_INFO
	.align		4
.L_31:
        /*0048*/ 	.byte	0x04, 0x17
        /*004a*/ 	.short	(.L_33 - .L_32)
.L_32:
        /*004c*/ 	.word	0x00000000
        /*0050*/ 	.short	0x0003
        /*0052*/ 	.short	0x0010
        /*0054*/ 	.byte	0x00, 0xf0, 0x11, 0x00


	//----- nvinfo : EIATTR_KPARAM_INFO
	.align		4
.L_33:
        /*0058*/ 	.byte	0x04, 0x17
        /*005a*/ 	.short	(.L_35 - .L_34)
.L_34:
        /*005c*/ 	.word	0x00000000
        /*0060*/ 	.short	0x0002
        /*0062*/ 	.short	0x000c
        /*0064*/ 	.byte	0x00, 0xf0, 0x11, 0x00


	//----- nvinfo : EIATTR_KPARAM_INFO
	.align		4
.L_35:
        /*0068*/ 	.byte	0x04, 0x17
        /*006a*/ 	.short	(.L_37 - .L_36)
.L_36:
        /*006c*/ 	.word	0x00000000
        /*0070*/ 	.short	0x0001
        /*0072*/ 	.short	0x0008
        /*0074*/ 	.byte	0x00, 0xf0, 0x11, 0x00


	//----- nvinfo : EIATTR_KPARAM_INFO
	.align		4
.L_37:
        /*0078*/ 	.byte	0x04, 0x17
        /*007a*/ 	.short	(.L_39 - .L_38)
.L_38:
        /*007c*/ 	.word	0x00000000
        /*0080*/ 	.short	0x0000
        /*0082*/ 	.short	0x0000
        /*0084*/ 	.byte	0x00, 0xf5, 0x21, 0x00


	//----- nvinfo : EIATTR_SPARSE_MMA_MASK
	.align		4
.L_39:
        /*0088*/ 	.byte	0x03, 0x50
        /*008a*/ 	.short	0x0000


	//----- nvinfo : EIATTR_MAXREG_COUNT
	.align		4
        /*008c*/ 	.byte	0x03, 0x1b
        /*008e*/ 	.short	0x00ff


	//----- nvinfo : EIATTR_MERCURY_ISA_VERSION
	.align		4
        /*0090*/ 	.byte	0x03, 0x5f
        /*0092*/ 	.short	0x0101


	//----- nvinfo : EIATTR_VRC_CTA_INIT_COUNT
	.align		4
        /*0094*/ 	.byte	0x02, 0x4a
	.zero		1
	.zero		1


	//----- nvinfo : EIATTR_EXIT_INSTR_OFFSETS
	.align		4
        /*0098*/ 	.byte	0x04, 0x1c
        /*009a*/ 	.short	(.L_41 - .L_40)


	//   ....[0]....
.L_40:
        /*009c*/ 	.word	0x000000f0


	//   ....[1]....
        /*00a0*/ 	.word	0x00000210


	//   ....[2]....
        /*00a4*/ 	.word	0x000002f0


	//   ....[3]....
        /*00a8*/ 	.word	0x000003a0


	//   ....[4]....
        /*00ac*/ 	.word	0x00000450


	//   ....[5]....
        /*00b0*/ 	.word	0x00000500


	//   ....[6]....
        /*00b4*/ 	.word	0x000005a0


	//   ....[7]....
        /*00b8*/ 	.word	0x00000640


	//   ....[8]....
        /*00bc*/ 	.word	0x00000660


	//   ....[9]....
        /*00c0*/ 	.word	0x000006f0


	//----- nvinfo : EIATTR_CRS_STACK_SIZE
	.align		4
.L_41:
        /*00c4*/ 	.byte	0x04, 0x1e
        /*00c6*/ 	.short	(.L_43 - .L_42)
.L_42:
        /*00c8*/ 	.word	0x00000000


	//----- nvinfo : EIATTR_CBANK_PARAM_SIZE
	.align		4
.L_43:
        /*00cc*/ 	.byte	0x03, 0x19
        /*00ce*/ 	.short	0x0024


	//----- nvinfo : EIATTR_PARAM_CBANK
	.align		4
        /*00d0*/ 	.byte	0x04, 0x0a
        /*00d2*/ 	.short	(.L_45 - .L_44)
	.align		4
.L_44:
        /*00d4*/ 	.word	index@(.nv.constant0._Z17zoom_out_edge_padPfiiiiiii)
        /*00d8*/ 	.short	0x0380
        /*00da*/ 	.short	0x0024


	//----- nvinfo : EIATTR_SW_WAR
	.align		4
.L_45:
        /*00dc*/ 	.byte	0x04, 0x36
        /*00de*/ 	.short	(.L_47 - .L_46)
.L_46:
        /*00e0*/ 	.word	0x00000008
.L_47:


//--------------------- .nv.info._Z15zoom_out_kernelPKfPfiiiiiiiii --------------------------
	.section	.nv.info._Z15zoom_out_kernelPKfPfiiiiiiiii,"",@"SHT_CUDA_INFO"
	.sectionflags	@""
	.align	4


	//----- nvinfo : EIATTR_CUDA_API_VERSION
	.align		4
        /*0000*/ 	.byte	0x04, 0x37
        /*0002*/ 	.short	(.L_49 - .L_48)
.L_48:
        /*0004*/ 	.word	0x00000082


	//----- nvinfo : EIATTR_KPARAM_INFO
	.align		4
.L_49:
        /*0008*/ 	.byte	0x04, 0x17
        /*000a*/ 	.short	(.L_51 - .L_50)
.L_50:
        /*000c*/ 	.word	0x00000000
        /*0010*/ 	.short	0x000a
        /*0012*/ 	.short	0x0030
        /*0014*/ 	.byte	0x00, 0xf0, 0x11, 0x00


	//----- nvinfo : EIATTR_KPARAM_INFO
	.align		4
.L_51:
        /*0018*/ 	.byte	0x04, 0x17
        /*001a*/ 	.short	(.L_53 - .L_52)
.L_52:
        /*001c*/ 	.word	0x00000000
        /*0020*/ 	.short	0x0009
        /*0022*/ 	.short	0x002c
        /*0024*/ 	.byte	0x00, 0xf0, 0x11, 0x00


	//----- nvinfo : EIATTR_KPARAM_INFO
	.align		4
.L_53:
        /*0028*/ 	.byte	0x04, 0x17
        /*002a*/ 	.short	(.L_55 - .L_54)
.L_54:
        /*002c*/ 	.word	0x00000000
        /*0030*/ 	.short	0x0008
        /*0032*/ 	.short	0x0028
        /*0034*/ 	.byte	0x00, 0xf0, 0x11, 0x00


	//----- nvinfo : EIATTR_KPARAM_INFO
	.align		4
.L_55:
        /*0038*/ 	.byte	0x04, 0x17
        /*003a*/ 	.short	(.L_57 - .L_56)
.L_56:
        /*003c*/ 	.word	0x00000000
        /*0040*/ 	.short	0x0007
        /*0042*/ 	.short	0x0024
        /*0044*/ 	.byte	0x00, 0xf0, 0x11, 0x00


	//----- nvinfo : EIATTR_KPARAM_INFO
	.align		4
.L_57:
        /*0048*/ 	.byte	0x04, 0x17
        /*004a*/ 	.short	(.L_59 - .L_58)
.L_58:
        /*004c*/ 	.word	0x00000000
        /*0050*/ 	.short	0x0006
        /*0052*/ 	.short	0x0020
        /*0054*/ 	.byte	0x00, 0xf0, 0x11, 0x00


	//----- nvinfo : EIATTR_KPARAM_INFO
	.align		4
.L_59:
        /*0058*/ 	.byte	0x04, 0x17
        /*005a*/ 	.short	(.L_61 - .L_60)
.L_60:
        /*005c*/ 	.word	0x00000000
        /*0060*/ 	.short	0x0005
        /*0062*/ 	.short	0x001c
        /*0064*/ 	.byte	0x00, 0xf0, 0x11, 0x00


	//----- nvinfo : EIATTR_KPARAM_INFO
	.align		4
.L_61:
        /*0068*/ 	.byte	0x04, 0x17
        /*006a*/ 	.short	(.L_63 - .L_62)
.L_62:
        /*006c*/ 	.word	0x00000000
        /*0070*/ 	.short	0x0004
        /*0072*/ 	.short	0x0018
        /*0074*/ 	.byte	0x00, 0xf0, 0x11, 0x00


	//----- nvinfo : EIATTR_KPARAM_INFO
	.align		4
.L_63:
        /*0078*/ 	.byte	0x04, 0x17
        /*007a*/ 	.short	(.L_65 - .L_64)
.L_64:
        /*007c*/ 	.word	0x00000000
        /*0080*/ 	.short	0x0003
        /*0082*/ 	.short	0x0014
        /*0084*/ 	.byte	0x00, 0xf0, 0x11, 0x00


	//----- nvinfo : EIATTR_KPARAM_INFO
	.align		4
.L_65:
        /*0088*/ 	.byte	0x04, 0x17
        /*008a*/ 	.short	(.L_67 - .L_66)
.L_66:
        /*008c*/ 	.word	0x00000000
        /*0090*/ 	.short	0x0002
        /*0092*/ 	.short	0x0010
        /*0094*/ 	.byte	0x00, 0xf0, 0x11, 0x00


	//----- nvinfo : EIATTR_KPARAM_INFO
	.align		4
.L_67:
        /*0098*/ 	.byte	0x04, 0x17
        /*009a*/ 	.short	(.L_69 - .L_68)
.L_68:
        /*009c*/ 	.word	0x00000000
        /*00a0*/ 	.short	0x0001
        /*00a2*/ 	.short	0x0008
        /*00a4*/ 	.byte	0x00, 0xf5, 0x21, 0x00


	//----- nvinfo : EIATTR_KPARAM_INFO
	.align		4
.L_69:
        /*00a8*/ 	.byte	0x04, 0x17
        /*00aa*/ 	.short	(.L_71 - .L_70)
.L_70:
        /*00ac*/ 	.word	0x00000000
        /*00b0*/ 	.short	0x0000
        /*00b2*/ 	.short	0x0000
        /*00b4*/ 	.byte	0x00, 0xf5, 0x21, 0x00


	//----- nvinfo : EIATTR_SPARSE_MMA_MASK
	.align		4
.L_71:
        /*00b8*/ 	.byte	0x03, 0x50
        /*00ba*/ 	.short	0x0000


	//----- nvinfo : EIATTR_MAXREG_COUNT
	.align		4
        /*00bc*/ 	.byte	0x03, 0x1b
        /*00be*/ 	.short	0x00ff


	//----- nvinfo : EIATTR_NUM_BARRIERS
	.align		4
        /*00c0*/ 	.byte	0x02, 0x4c
        /*00c2*/ 	.byte	0x01
	.zero		1


	//----- nvinfo : EIATTR_MERCURY_ISA_VERSION
	.align		4
        /*00c4*/ 	.byte	0x03, 0x5f
        /*00c6*/ 	.short	0x0101


	//----- nvinfo : EIATTR_VRC_CTA_INIT_COUNT
	.align		4
        /*00c8*/ 	.byte	0x02, 0x4a
	.zero		1
	.zero		1


	//----- nvinfo : EIATTR_EXIT_INSTR_OFFSETS
	.align		4
        /*00cc*/ 	.byte	0x04, 0x1c
        /*00ce*/ 	.short	(.L_73 - .L_72)


	//   ....[0]....
.L_72:
        /*00d0*/ 	.word	0x00000660


	//   ....[1]....
        /*00d4*/ 	.word	0x000011e0


	//----- nvinfo : EIATTR_CRS_STACK_SIZE
	.align		4
.L_73:
        /*00d8*/ 	.byte	0x04, 0x1e
        /*00da*/ 	.short	(.L_75 - .L_74)
.L_74:
        /*00dc*/ 	.word	0x00000000


	//----- nvinfo : EIATTR_CBANK_PARAM_SIZE
	.align		4
.L_75:
        /*00e0*/ 	.byte	0x03, 0x19
        /*00e2*/ 	.short	0x0034


	//----- nvinfo : EIATTR_PARAM_CBANK
	.align		4
        /*00e4*/ 	.byte	0x04, 0x0a
        /*00e6*/ 	.short	(.L_77 - .L_76)
	.align		4
.L_76:
        /*00e8*/ 	.word	index@(.nv.constant0._Z15zoom_out_kernelPKfPfiiiiiiiii)
        /*00ec*/ 	.short	0x0380
        /*00ee*/ 	.short	0x0034


	//----- nvinfo : EIATTR_SW_WAR
	.align		4
.L_77:
        /*00f0*/ 	.byte	0x04, 0x36
        /*00f2*/ 	.short	(.L_79 - .L_78)
.L_78:
        /*00f4*/ 	.word	0x00000008
.L_79:


//--------------------- .nv.info._Z14zoom_in_kernelPKfPfiiiiiiiii --------------------------
	.section	.nv.info._Z14zoom_in_kernelPKfPfiiiiiiiii,"",@"SHT_CUDA_INFO"
	.sectionflags	@""
	.align	4


	//----- nvinfo : EIATTR_CUDA_API_VERSION
	.align		4
        /*0000*/ 	.byte	0x04, 0x37
        /*0002*/ 	.short	(.L_81 - .L_80)
.L_80:
        /*0004*/ 	.word	0x00000082


	//----- nvinfo : EIATTR_KPARAM_INFO
	.align		4
.L_81:
        /*0008*/ 	.byte	0x04, 0x17
        /*000a*/ 	.short	(.L_83 - .L_82)
.L_82:
        /*000c*/ 	.word	0x00000000
        /*0010*/ 	.short	0x000a
        /*0012*/ 	.short	0x0030
        /*0014*/ 	.byte	0x00, 0xf0, 0x11, 0x00


	//----- nvinfo : EIATTR_KPARAM_INFO
	.align		4
.L_83:
        /*0018*/ 	.byte	0x04, 0x17
        /*001a*/ 	.short	(.L_85 - .L_84)
.L_84:
        /*001c*/ 	.word	0x00000000
        /*0020*/ 	.short	0x0009
        /*0022*/ 	.short	0x002c
        /*0024*/ 	.byte	0x00, 0xf0, 0x11, 0x00


	//----- nvinfo : EIATTR_KPARAM_INFO
	.align		4
.L_85:
        /*0028*/ 	.byte	0x04, 0x17
        /*002a*/ 	.short	(.L_87 - .L_86)
.L_86:
        /*002c*/ 	.word	0x00000000
        /*0030*/ 	.short	0x0008
        /*0032*/ 	.short	0x0028
        /*0034*/ 	.byte	0x00, 0xf0, 0x11, 0x00


	//----- nvinfo : EIATTR_KPARAM_INFO
	.align		4
.L_87:
        /*0038*/ 	.byte	0x04, 0x17
        /*003a*/ 	.short	(.L_89 - .L_88)
.L_88:
        /*003c*/ 	.word	0x00000000
        /*0040*/ 	.short	0x0007
        /*0042*/ 	.short	0x0024
        /*0044*/ 	.byte	0x00, 0xf0, 0x11, 0x00


	//----- nvinfo : EIATTR_KPARAM_INFO
	.align		4
.L_89:
        /*0048*/ 	.byte	0x04, 0x17
        /*004a*/ 	.short	(.L_91 - .L_90)
.L_90:
        /*004c*/ 	.word	0x00000000
        /*0050*/ 	.short	0x0006
        /*0052*/ 	.short	0x0020
        /*0054*/ 	.byte	0x00, 0xf0, 0x11, 0x00


	//----- nvinfo : EIATTR_KPARAM_INFO
	.align		4
.L_91:
        /*0058*/ 	.byte	0x04, 0x17
        /*005a*/ 	.short	(.L_93 - .L_92)
.L_92:
        /*005c*/ 	.word	0x00000000
        /*0060*/ 	.short	0x0005
        /*0062*/ 	.short	0x001c
        /*0064*/ 	.byte	0x00, 0xf0, 0x11, 0x00


	//----- nvinfo : EIATTR_KPARAM_INFO
	.align		4
.L_93:
        /*0068*/ 	.byte	0x04, 0x17
        /*006a*/ 	.short	(.L_95 - .L_94)
.L_94:
        /*006c*/ 	.word	0x00000000
        /*0070*/ 	.short	0x0004
        /*0072*/ 	.short	0x0018
        /*0074*/ 	.byte	0x00, 0xf0, 0x11, 0x00


	//----- nvinfo : EIATTR_KPARAM_INFO
	.align		4
.L_95:
        /*0078*/ 	.byte	0x04, 0x17
        /*007a*/ 	.short	(.L_97 - .L_96)
.L_96:
        /*007c*/ 	.word	0x00000000
        /*0080*/ 	.short	0x0003
        /*0082*/ 	.short	0x0014
        /*0084*/ 	.byte	0x00, 0xf0, 0x11, 0x00


	//----- nvinfo : EIATTR_KPARAM_INFO
	.align		4
.L_97:
        /*0088*/ 	.byte	0x04, 0x17
        /*008a*/ 	.short	(.L_99 - .L_98)
.L_98:
        /*008c*/ 	.word	0x00000000
        /*0090*/ 	.short	0x0002
        /*0092*/ 	.short	0x0010
        /*0094*/ 	.byte	0x00, 0xf0, 0x11, 0x00


	//----- nvinfo : EIATTR_KPARAM_INFO
	.align		4
.L_99:
        /*0098*/ 	.byte	0x04, 0x17
        /*009a*/ 	.short	(.L_101 - .L_100)
.L_100:
        /*009c*/ 	.word	0x00000000
        /*00a0*/ 	.short	0x0001
        /*00a2*/ 	.short	0x0008
        /*00a4*/ 	.byte	0x00, 0xf5, 0x21, 0x00


	//----- nvinfo : EIATTR_KPARAM_INFO
	.align		4
.L_101:
        /*00a8*/ 	.byte	0x04, 0x17
        /*00aa*/ 	.short	(.L_103 - .L_102)
.L_102:
        /*00ac*/ 	.word	0x00000000
        /*00b0*/ 	.short	0x0000
        /*00b2*/ 	.short	0x0000
        /*00b4*/ 	.byte	0x00, 0xf5, 0x21, 0x00


	//----- nvinfo : EIATTR_SPARSE_MMA_MASK
	.align		4
.L_103:
        /*00b8*/ 	.byte	0x03, 0x50
        /*00ba*/ 	.short	0x0000


	//----- nvinfo : EIATTR_MAXREG_COUNT
	.align		4
        /*00bc*/ 	.byte	0x03, 0x1b
        /*00be*/ 	.short	0x00ff


	//----- nvinfo : EIATTR_NUM_BARRIERS
	.align		4
        /*00c0*/ 	.byte	0x02, 0x4c
        /*00c2*/ 	.byte	0x01
	.zero		1


	//----- nvinfo : EIATTR_MERCURY_ISA_VERSION
	.align		4
        /*00c4*/ 	.byte	0x03, 0x5f
        /*00c6*/ 	.short	0x0101


	//----- nvinfo : EIATTR_VRC_CTA_INIT_COUNT
	.align		4
        /*00c8*/ 	.byte	0x02, 0x4a
	.zero		1
	.zero		1


	//----- nvinfo : EIATTR_EXIT_INSTR_OFFSETS
	.align		4
        /*00cc*/ 	.byte	0x04, 0x1c
        /*00ce*/ 	.short	(.L_105 - .L_104)


	//   ....[0]....
.L_104:
        /*00d0*/ 	.word	0x000006c0


	//   ....[1]....
        /*00d4*/ 	.word	0x00001240


	//----- nvinfo : EIATTR_CRS_STACK_SIZE
	.align		4
.L_105:
        /*00d8*/ 	.byte	0x04, 0x1e
        /*00da*/ 	.short	(.L_107 - .L_106)
.L_106:
        /*00dc*/ 	.word	0x00000000


	//----- nvinfo : EIATTR_CBANK_PARAM_SIZE
	.align		4
.L_107:
        /*00e0*/ 	.byte	0x03, 0x19
        /*00e2*/ 	.short	0x0034


	//----- nvinfo : EIATTR_PARAM_CBANK
	.align		4
        /*00e4*/ 	.byte	0x04, 0x0a
        /*00e6*/ 	.short	(.L_109 - .L_108)
	.align		4
.L_108:
        /*00e8*/ 	.word	index@(.nv.constant0._Z14zoom_in_kernelPKfPfiiiiiiiii)
        /*00ec*/ 	.short	0x0380
        /*00ee*/ 	.short	0x0034


	//----- nvinfo : EIATTR_SW_WAR
	.align		4
.L_109:
        /*00f0*/ 	.byte	0x04, 0x36
        /*00f2*/ 	.short	(.L_111 - .L_110)
.L_110:
        /*00f4*/ 	.word	0x00000008
.L_111:


//--------------------- .nv.callgraph             --------------------------
	.section	.nv.callgraph,"",@"SHT_CUDA_CALLGRAPH"
	.align	4
	.sectionentsize	8
	.align		4
        /*0000*/ 	.word	0x00000000
	.align		4
        /*0004*/ 	.word	0xffffffff
	.align		4
        /*0008*/ 	.word	0x00000000
	.align		4
        /*000c*/ 	.word	0xfffffffe
	.align		4
        /*0010*/ 	.word	0x00000000
	.align		4
        /*0014*/ 	.word	0xfffffffd
	.align		4
        /*0018*/ 	.word	0x00000000
	.align		4
        /*001c*/ 	.word	0xfffffffc


//--------------------- .text._Z17zoom_out_edge_padPfiiiiiii --------------------------
	.section	.text._Z17zoom_out_edge_padPfiiiiiii,"ax",@progbits
	.align	128
        .global         _Z17zoom_out_edge_padPfiiiiiii
        .type           _Z17zoom_out_edge_padPfiiiiiii,@function
        .size           _Z17zoom_out_edge_padPfiiiiiii,(.L_x_80 - _Z17zoom_out_edge_padPfiiiiiii)
        .other          _Z17zoom_out_edge_padPfiiiiiii,@"STO_CUDA_ENTRY STV_DEFAULT"
_Z17zoom_out_edge_padPfiiiiiii:
.text._Z17zoom_out_edge_padPfiiiiiii:
[----:B------:R-:W-:Y:S01]  /*0000*/  LDC R1, c[0x0][0x37c] ;  /* 0x0000df00ff017b82 */ /* 0x000fe20000000800 */
[----:B------:R-:W0:Y:S07]  /*0010*/  S2R R7, SR_TID.X ;  /* 0x0000000000077919 */ /* 0x000e2e0000002100 */
[----:B------:R-:W1:Y:S01]  /*0020*/  LDC R4, c[0x0][0x364] ;  /* 0x0000d900ff047b82 */ /* 0x000e620000000800 */
[----:B------:R-:W2:Y:S01]  /*0030*/  LDCU UR5, c[0x0][0x390] ;  /* 0x00007200ff0577ac */ /* 0x000ea20008000800 */
[----:B------:R-:W1:Y:S06]  /*0040*/  S2R R5, SR_TID.Y ;  /* 0x0000000000057919 */ /* 0x000e6c0000002200 */
[----:B------:R-:W0:Y:S08]  /*0050*/  S2UR UR7, SR_CTAID.X ;  /* 0x00000000000779c3 */ /* 0x000e300000002500 */
[----:B------:R-:W0:Y:S08]  /*0060*/  LDC R6, c[0x0][0x360] ;  /* 0x0000d800ff067b82 */ /* 0x000e300000000800 */
[----:B------:R-:W1:Y:S08]  /*0070*/  S2UR UR6, SR_CTAID.Y ;  /* 0x00000000000679c3 */ /* 0x000e700000002600 */
[----:B------:R-:W3:Y:S08]  /*0080*/  LDC.64 R2, c[0x0][0x388] ;  /* 0x0000e200ff027b82 */ /* 0x000ef00000000a00 */
[----:B------:R-:W2:Y:S01]  /*0090*/  S2UR UR4, SR_CTAID.Z ;  /* 0x00000000000479c3 */ /* 0x000ea20000002700 */
[----:B0-----:R-:W-:-:S02]  /*00a0*/  IMAD R6, R6, UR7, R7 ;  /* 0x0000000706067c24 */ /* 0x001fc4000f8e0207 */
[----:B-1----:R-:W-:-:S03]  /*00b0*/  IMAD R4, R4, UR6, R5 ;  /* 0x0000000604047c24 */ /* 0x002fc6000f8e0205 */
[----:B---3--:R-:W-:-:S04]  /*00c0*/  ISETP.GE.AND P0, PT, R6, R3, PT ;  /* 0x000000030600720c */ /* 0x008fc80003f06270 */
[----:B------:R-:W-:Y:S01]  /*00d0*/  ISETP.GE.OR P0, PT, R4, R2, P0 ;  /* 0x000000020400720c */ /* 0x000fe20000706670 */
[----:B--2---:R-:W-:-:S12]  /*00e0*/  UIMAD UR4, UR4, UR5, URZ ;  /* 0x00000005040472a4 */ /* 0x004fd8000f8e02ff */
[----:B------:R-:W-:Y:S05]  /*00f0*/  @P0 EXIT ;  /* 0x000000000000094d */ /* 0x000fea0003800000 */
[----:B------:R-:W0:Y:S01]  /*0100*/  LDC R9, c[0x0][0x3a0] ;  /* 0x0000e800ff097b82 */ /* 0x000e220000000800 */
[----:B------:R-:W1:Y:S01]  /*0110*/  LDCU UR8, c[0x0][0x398] ;  /* 0x00007300ff0877ac */ /* 0x000e620008000800 */
[----:B------:R-:W-:Y:S01]  /*0120*/  IMAD R7, R4, R3, UR4 ;  /* 0x0000000404077e24 */ /* 0x000fe2000f8e0203 */
[----:B------:R-:W2:Y:S04]  /*0130*/  LDCU.64 UR6, c[0x0][0x358] ;  /* 0x00006b00ff0677ac */ /* 0x000ea80008000a00 */
[C---:B------:R-:W-:Y:S01]  /*0140*/  IADD3 R0, PT, PT, R6.reuse, R7, RZ ;  /* 0x0000000706007210 */ /* 0x040fe20007ffe0ff */
[----:B------:R-:W3:Y:S01]  /*0150*/  LDC R11, c[0x0][0x394] ;  /* 0x0000e500ff0b7b82 */ /* 0x000ee20000000800 */
[----:B0-----:R-:W-:-:S04]  /*0160*/  ISETP.GE.AND P0, PT, R6, R9, PT ;  /* 0x000000090600720c */ /* 0x001fc80003f06270 */
[----:B---3--:R-:W-:-:S04]  /*0170*/  ISETP.GE.OR P0, PT, R4, R11, P0 ;  /* 0x0000000b0400720c */ /* 0x008fc80000706670 */
[----:B-1----:R-:W-:-:S13]  /*0180*/  ISETP.LT.OR P0, PT, R6, UR8, P0 ;  /* 0x0000000806007c0c */ /* 0x002fda0008701670 */
[----:B--2---:R-:W-:Y:S05]  /*0190*/  @P0 BRA `(.L_x_0) ;  /* 0x0000000000200947 */ /* 0x004fea0003800000 */
[----:B------:R-:W0:Y:S01]  /*01a0*/  LDC.64 R4, c[0x0][0x380] ;  /* 0x0000e000ff047b82 */ /* 0x000e220000000a00 */
[----:B------:R-:W-:-:S05]  /*01b0*/  IADD3 R6, PT, PT, R6, UR4, RZ ;  /* 0x0000000406067c10 */ /* 0x000fca000fffe0ff */
[----:B------:R-:W-:-:S04]  /*01c0*/  IMAD R3, R3, R11, R6 ;  /* 0x0000000b03037224 */ /* 0x000fc800078e0206 */
[----:B0-----:R-:W-:-:S06]  /*01d0*/  IMAD.WIDE.U32 R2, R3, 0x4, R4 ;  /* 0x0000000403027825 */ /* 0x001fcc00078e0004 */
[----:B------:R-:W2:Y:S01]  /*01e0*/  LDG.E R3, desc[UR6][R2.64] ;  /* 0x0000000602037981 */ /* 0x000ea2000c1e1900 */
[----:B------:R-:W-:-:S05]  /*01f0*/  IMAD.WIDE R4, R0, 0x4, R4 ;  /* 0x0000000400047825 */ /* 0x000fca00078e0204 */
[----:B--2---:R-:W-:Y:S01]  /*0200*/  STG.E desc[UR6][R4.64], R3 ;  /* 0x0000000304007986 */ /* 0x004fe2000c101906 */
[----:B------:R-:W-:Y:S05]  /*0210*/  EXIT ;  /* 0x000000000000794d */ /* 0x000fea0003800000 */
.L_x_0:
[----:B------:R-:W0:Y:S02]  /*0220*/  LDC R5, c[0x0][0x39c] ;  /* 0x0000e700ff057b82 */ /* 0x000e240000000800 */
[----:B0-----:R-:W-:Y:S02]  /*0230*/  ISETP.GE.AND P0, PT, R4, R5, PT ;  /* 0x000000050400720c */ /* 0x001fe40003f06270 */
[----:B------:R-:W-:Y:S02]  /*0240*/  IADD3 R2, PT, PT, R5, -0x1, RZ ;  /* 0xffffffff05027810 */ /* 0x000fe40007ffe0ff */
[----:B------:R-:W-:-:S04]  /*0250*/  ISETP.LT.OR P1, PT, R6, UR8, !P0 ;  /* 0x0000000806007c0c */ /* 0x000fc8000c721670 */
[----:B------:R-:W-:-:S13]  /*0260*/  ISETP.GE.OR P1, PT, R6, R9, P1 ;  /* 0x000000090600720c */ /* 0x000fda0000f26670 */
[----:B------:R-:W-:Y:S05]  /*0270*/  @P1 BRA `(.L_x_1) ;  /* 0x0000000000201947 */ /* 0x000fea0003800000 */
[----:B------:R-:W0:Y:S01]  /*0280*/  LDC.64 R4, c[0x0][0x380] ;  /* 0x0000e000ff047b82 */ /* 0x000e220000000a00 */
[----:B------:R-:W-:-:S04]  /*0290*/  VIADD R6, R6, UR4 ;  /* 0x0000000406067c36 */ /* 0x000fc80008000000 */
[----:B------:R-:W-:-:S04]  /*02a0*/  IMAD R3, R2, R3, R6 ;  /* 0x0000000302037224 */ /* 0x000fc800078e0206 */
[----:B0-----:R-:W-:-:S06]  /*02b0*/  IMAD.WIDE.U32 R2, R3, 0x4, R4 ;  /* 0x0000000403027825 */ /* 0x001fcc00078e0004 */
[----:B------:R-:W2:Y:S01]  /*02c0*/  LDG.E R3, desc[UR6][R2.64] ;  /* 0x0000000602037981 */ /* 0x000ea2000c1e1900 */
[----:B------:R-:W-:-:S05]  /*02d0*/  IMAD.WIDE R4, R0, 0x4, R4 ;  /* 0x0000000400047825 */ /* 0x000fca00078e0204 */
[----:B--2---:R-:W-:Y:S01]  /*02e0*/  STG.E desc[UR6][R4.64], R3 ;  /* 0x0000000304007986 */ /* 0x004fe2000c101906 */
[----:B------:R-:W-:Y:S05]  /*02f0*/  EXIT ;  /* 0x000000000000794d */ /* 0x000fea0003800000 */
.L_x_1:
[----:B------:R-:W-:-:S04]  /*0300*/  ISETP.GE.AND P1, PT, R4, R5, PT ;  /* 0x000000050400720c */ /* 0x000fc80003f26270 */
[----:B------:R-:W-:-:S04]  /*0310*/  ISETP.GE.OR P1, PT, R6, UR8, P1 ;  /* 0x0000000806007c0c */ /* 0x000fc80008f26670 */
[----:B------:R-:W-:-:S13]  /*0320*/  ISETP.LT.OR P1, PT, R4, R11, P1 ;  /* 0x0000000b0400720c */ /* 0x000fda0000f21670 */
[----:B------:R-:W-:Y:S05]  /*0330*/  @P1 BRA `(.L_x_2) ;  /* 0x00000000001c1947 */ /* 0x000fea0003800000 */
[----:B------:R-:W0:Y:S01]  /*0340*/  LDC.64 R4, c[0x0][0x380] ;  /* 0x0000e000ff047b82 */ /* 0x000e220000000a00 */
[----:B------:R-:W-:-:S05]  /*0350*/  IADD3 R3, PT, PT, R7, UR8, RZ ;  /* 0x0000000807037c10 */ /* 0x000fca000fffe0ff */
[----:B0-----:R-:W-:-:S06]  /*0360*/  IMAD.WIDE.U32 R2, R3, 0x4, R4 ;  /* 0x0000000403027825 */ /* 0x001fcc00078e0004 */
[----:B------:R-:W2:Y:S01]  /*0370*/  LDG.E R3, desc[UR6][R2.64] ;  /* 0x0000000602037981 */ /* 0x000ea2000c1e1900 */
[----:B------:R-:W-:-:S05]  /*0380*/  IMAD.WIDE R4, R0, 0x4, R4 ;  /* 0x0000000400047825 */ /* 0x000fca00078e0204 */
[----:B--2---:R-:W-:Y:S01]  /*0390*/  STG.E desc[UR6][R4.64], R3 ;  /* 0x0000000304007986 */ /* 0x004fe2000c101906 */
[----:B------:R-:W-:Y:S05]  /*03a0*/  EXIT ;  /* 0x000000000000794d */ /* 0x000fea0003800000 */
.L_x_2:
[----:B------:R-:W-:-:S04]  /*03b0*/  ISETP.GE.AND P1, PT, R6, R9, PT ;  /* 0x000000090600720c */ /* 0x000fc80003f26270 */
[----:B------:R-:W-:-:S04]  /*03c0*/  ISETP.LT.OR P2, PT, R4, R11, !P1 ;  /* 0x0000000b0400720c */ /* 0x000fc80004f41670 */
[----:B------:R-:W-:-:S13]  /*03d0*/  ISETP.GE.OR P2, PT, R4, R5, P2 ;  /* 0x000000050400720c */ /* 0x000fda0001746670 */
[----:B------:R-:W-:Y:S05]  /*03e0*/  @P2 BRA `(.L_x_3) ;  /* 0x00000000001c2947 */ /* 0x000fea0003800000 */
[----:B------:R-:W0:Y:S01]  /*03f0*/  LDC.64 R4, c[0x0][0x380] ;  /* 0x0000e000ff047b82 */ /* 0x000e220000000a00 */
[----:B------:R-:W-:-:S05]  /*0400*/  IADD3 R3, PT, PT, R7, -0x1, R9 ;  /* 0xffffffff07037810 */ /* 0x000fca0007ffe009 */
[----:B0-----:R-:W-:-:S06]  /*0410*/  IMAD.WIDE.U32 R2, R3, 0x4, R4 ;  /* 0x0000000403027825 */ /* 0x001fcc00078e0004 */
[----:B------:R-:W2:Y:S01]  /*0420*/  LDG.E R3, desc[UR6][R2.64] ;  /* 0x0000000602037981 */ /* 0x000ea2000c1e1900 */
[----:B------:R-:W-:-:S05]  /*0430*/  IMAD.WIDE R4, R0, 0x4, R4 ;  /* 0x0000000400047825 */ /* 0x000fca00078e0204 */
[----:B--2---:R-:W-:Y:S01]  /*0440*/  STG.E desc[UR6][R4.64], R3 ;  /* 0x0000000304007986 */ /* 0x004fe2000c101906 */
[----:B------:R-:W-:Y:S05]  /*0450*/  EXIT ;  /* 0x000000000000794d */ /* 0x000fea0003800000 */
.L_x_3:
[----:B------:R-:W-:-:S04]  /*0460*/  ISETP.GE.AND P2, PT, R6, UR8, PT ;  /* 0x0000000806007c0c */ /* 0x000fc8000bf46270 */
[----:B------:R-:W-:-:S13]  /*0470*/  ISETP.GE.OR P2, PT, R4, R11, P2 ;  /* 0x0000000b0400720c */ /* 0x000fda0001746670 */
[----:B------:R-:W-:Y:S05]  /*0480*/  @P2 BRA `(.L_x_4) ;  /* 0x0000000000202947 */ /* 0x000fea0003800000 */
[----:B------:R-:W0:Y:S01]  /*0490*/  LDC.64 R4, c[0x0][0x380] ;  /* 0x0000e000ff047b82 */ /* 0x000e220000000a00 */
[----:B------:R-:W-:-:S04]  /*04a0*/  IMAD R3, R3, R11, UR4 ;  /* 0x0000000403037e24 */ /* 0x000fc8000f8e020b */
[----:B------:R-:W-:-:S04]  /*04b0*/  VIADD R3, R3, UR8 ;  /* 0x0000000803037c36 */ /* 0x000fc80008000000 */
[----:B0-----:R-:W-:-:S06]  /*04c0*/  IMAD.WIDE.U32 R2, R3, 0x4, R4 ;  /* 0x0000000403027825 */ /* 0x001fcc00078e0004 */
[----:B------:R-:W2:Y:S01]  /*04d0*/  LDG.E R3, desc[UR6][R2.64] ;  /* 0x0000000602037981 */ /* 0x000ea2000c1e1900 */
[----:B------:R-:W-:-:S05]  /*04e0*/  IMAD.WIDE R4, R0, 0x4, R4 ;  /* 0x0000000400047825 */ /* 0x000fca00078e0204 */
[----:B--2---:R-:W-:Y:S01]  /*04f0*/  STG.E desc[UR6][R4.64], R3 ;  /* 0x0000000304007986 */ /* 0x004fe2000c101906 */
[----:B------:R-:W-:Y:S05]  /*0500*/  EXIT ;  /* 0x000000000000794d */ /* 0x000fea0003800000 */
.L_x_4:
[----:B------:R-:W-:-:S13]  /*0510*/  ISETP.GE.OR P2, PT, R4, R11, !P1 ;  /* 0x0000000b0400720c */ /* 0x000fda0004f46670 */
[----:B------:R-:W-:Y:S05]  /*0520*/  @P2 BRA `(.L_x_5) ;  /* 0x0000000000202947 */ /* 0x000fea0003800000 */
[----:B------:R-:W0:Y:S01]  /*0530*/  LDC.64 R4, c[0x0][0x380] ;  /* 0x0000e000ff047b82 */ /* 0x000e220000000a00 */
[----:B------:R-:W-:-:S05]  /*0540*/  IMAD R2, R3, R11, UR4 ;  /* 0x0000000403027e24 */ /* 0x000fca000f8e020b */
[----:B------:R-:W-:-:S05]  /*0550*/  IADD3 R3, PT, PT, R2, -0x1, R9 ;  /* 0xffffffff02037810 */ /* 0x000fca0007ffe009 */
[----:B0-----:R-:W-:-:S06]  /*0560*/  IMAD.WIDE.U32 R2, R3, 0x4, R4 ;  /* 0x0000000403027825 */ /* 0x001fcc00078e0004 */
[----:B------:R-:W2:Y:S01]  /*0570*/  LDG.E R3, desc[UR6][R2.64] ;  /* 0x0000000602037981 */ /* 0x000ea2000c1e1900 */
[----:B------:R-:W-:-:S05]  /*0580*/  IMAD.WIDE R4, R0, 0x4, R4 ;  /* 0x0000000400047825 */ /* 0x000fca00078e0204 */
[----:B--2---:R-:W-:Y:S01]  /*0590*/  STG.E desc[UR6][R4.64], R3 ;  /* 0x0000000304007986 */ /* 0x004fe2000c101906 */
[----:B------:R-:W-:Y:S05]  /*05a0*/  EXIT ;  /* 0x000000000000794d */ /* 0x000fea0003800000 */
.L_x_5:
[----:B------:R-:W-:-:S13]  /*05b0*/  ISETP.GE.OR P0, PT, R6, UR8, !P0 ;  /* 0x0000000806007c0c */ /* 0x000fda000c706670 */
[----:B------:R-:W-:Y:S05]  /*05c0*/  @P0 BRA `(.L_x_6) ;  /* 0x0000000000200947 */ /* 0x000fea0003800000 */
[----:B------:R-:W0:Y:S01]  /*05d0*/  LDC.64 R4, c[0x0][0x380] ;  /* 0x0000e000ff047b82 */ /* 0x000e220000000a00 */
[----:B------:R-:W-:-:S06]  /*05e0*/  UIADD3 UR5, UPT, UPT, UR4, UR8, URZ ;  /* 0x0000000804057290 */ /* 0x000fcc000fffe0ff */
[----:B------:R-:W-:-:S04]  /*05f0*/  IMAD R3, R2, R3, UR5 ;  /* 0x0000000502037e24 */ /* 0x000fc8000f8e0203 */
[----:B0-----:R-:W-:-:S06]  /*0600*/  IMAD.WIDE.U32 R2, R3, 0x4, R4 ;  /* 0x0000000403027825 */ /* 0x001fcc00078e0004 */
[----:B------:R-:W2:Y:S01]  /*0610*/  LDG.E R3, desc[UR6][R2.64] ;  /* 0x0000000602037981 */ /* 0x000ea2000c1e1900 */
[----:B------:R-:W-:-:S05]  /*0620*/  IMAD.WIDE R4, R0, 0x4, R4 ;  /* 0x0000000400047825 */ /* 0x000fca00078e0204 */
[----:B--2---:R-:W-:Y:S01]  /*0630*/  STG.E desc[UR6][R4.64], R3 ;  /* 0x0000000304007986 */ /* 0x004fe2000c101906 */
[----:B------:R-:W-:Y:S05]  /*0640*/  EXIT ;  /* 0x000000000000794d */ /* 0x000fea0003800000 */
.L_x_6:
[----:B------:R-:W-:-:S13]  /*0650*/  ISETP.LT.OR P1, PT, R4, R5, !P1 ;  /* 0x000000050400720c */ /* 0x000fda0004f21670 */
[----:B------:R-:W-:Y:S05]  /*0660*/  @P1 EXIT ;  /* 0x000000000000194d */ /* 0x000fea0003800000 */
[----:B------:R-:W0:Y:S01]  /*0670*/  LDC.64 R4, c[0x0][0x380] ;  /* 0x0000e000ff047b82 */ /* 0x000e220000000a00 */
[----:B------:R-:W-:-:S05]  /*0680*/  IADD3 R6, PT, PT, R9, UR4, RZ ;  /* 0x0000000409067c10 */ /* 0x000fca000fffe0ff */
[----:B------:R-:W-:-:S05]  /*0690*/  IMAD R6, R2, R3, R6 ;  /* 0x0000000302067224 */ /* 0x000fca00078e0206 */
[----:B------:R-:W-:-:S05]  /*06a0*/  IADD3 R3, PT, PT, R6, -0x1, RZ ;  /* 0xffffffff06037810 */ /* 0x000fca0007ffe0ff */
[----:B0-----:R-:W-:-:S06]  /*06b0*/  IMAD.WIDE.U32 R2, R3, 0x4, R4 ;  /* 0x0000000403027825 */ /* 0x001fcc00078e0004 */
[----:B------:R-:W2:Y:S01]  /*06c0*/  LDG.E R3, desc[UR6][R2.64] ;  /* 0x0000000602037981 */ /* 0x000ea2000c1e1900 */
[----:B------:R-:W-:-:S05]  /*06d0*/  IMAD.WIDE R4, R0, 0x4, R4 ;  /* 0x0000000400047825 */ /* 0x000fca00078e0204 */
[----:B--2---:R-:W-:Y:S01]  /*06e0*/  STG.E desc[UR6][R4.64], R3 ;  /* 0x0000000304007986 */ /* 0x004fe2000c101906 */
[----:B------:R-:W-:Y:S05]  /*06f0*/  EXIT ;  /* 0x000000000000794d */ /* 0x000fea0003800000 */
.L_x_7:
[----:B------:R-:W-:-:S00]  /*0700*/  BRA `(.L_x_7) ;  /* 0xfffffffc00fc7947 */ /* 0x000fc0000383ffff */
[----:B------:R-:W-:-:S00]  /*0710*/  NOP ;  /* 0x0000000000007918 */ /* 0x000fc00000000000 */
        /* <DEDUP_REMOVED lines=14> */
.L_x_80:


//--------------------- .text._Z15zoom_out_kernelPKfPfiiiiiiiii --------------------------
	.section	.text._Z15zoom_out_kernelPKfPfiiiiiiiii,"ax",@progbits
	.align	128
        .global         _Z15zoom_out_kernelPKfPfiiiiiiiii
        .type           _Z15zoom_out_kernelPKfPfiiiiiiiii,@function
        .size           _Z15zoom_out_kernelPKfPfiiiiiiiii,(.L_x_78 - _Z15zoom_out_kernelPKfPfiiiiiiiii)
        .other          _Z15zoom_out_kernelPKfPfiiiiiiiii,@"STO_CUDA_ENTRY STV_DEFAULT"
_Z15zoom_out_kernelPKfPfiiiiiiiii:
.text._Z15zoom_out_kernelPKfPfiiiiiiiii:
[----:B------:R-:W-:Y:S01]  /*0000*/  LDC R1, c[0x0][0x37c] ;  /* 0x0000df00ff017b82 */ /* 0x000fe20000000800 */
[----:B------:R-:W0:Y:S07]  /*0010*/  LDCU UR4, c[0x0][0x398] ;  /* 0x00007300ff0477ac */ /* 0x000e2e0008000800 */
[----:B------:R-:W1:Y:S01]  /*0020*/  S2UR UR5, SR_CTAID.X ;  /* 0x00000000000579c3 */ /* 0x000e620000002500 */
[----:B------:R-:W2:Y:S01]  /*0030*/  LDCU UR6, c[0x0][0x390] ;  /* 0x00007200ff0677ac */ /* 0x000ea20008000800 */
[----:B------:R-:W3:Y:S06]  /*0040*/  LDCU UR8, c[0x0][0x364] ;  /* 0x00006c80ff0877ac */ /* 0x000eec0008000800 */
[----:B------:R-:W-:Y:S01]  /*0050*/  S2UR UR10, SR_CTAID.Z ;  /* 0x00000000000a79c3 */ /* 0x000fe20000002700 */
[----:B------:R-:W1:Y:S01]  /*0060*/  LDCU UR9, c[0x0][0x360] ;  /* 0x00006c00ff0977ac */ /* 0x000e620008000800 */
[----:B0-----:R-:W-:-:S06]  /*0070*/  I2FP.F32.S32 R3, UR4 ;  /* 0x0000000400037c45 */ /* 0x001fcc0008201400 */
[----:B------:R-:W3:Y:S01]  /*0080*/  S2UR UR4, SR_CTAID.Y ;  /* 0x00000000000479c3 */ /* 0x000ee20000002600 */
[----:B------:R-:W0:Y:S01]  /*0090*/  MUFU.RCP R2, R3 ;  /* 0x0000000300027308 */ /* 0x000e220000001000 */
[----:B--2---:R-:W-:-:S07]  /*00a0*/  I2FP.F32.S32 R0, UR6 ;  /* 0x0000000600007c45 */ /* 0x004fce0008201400 */
[----:B------:R-:W2:Y:S01]  /*00b0*/  FCHK P0, R0, R3 ;  /* 0x0000000300007302 */ /* 0x000ea20000000000 */
[----:B-1----:R-:W-:-:S04]  /*00c0*/  UIMAD UR5, UR5, UR9, URZ ;  /* 0x00000009050572a4 */ /* 0x002fc8000f8e02ff */
[----:B------:R-:W-:Y:S01]  /*00d0*/  UIADD3 UR7, UPT, UPT, UR5, UR9, URZ ;  /* 0x0000000905077290 */ /* 0x000fe2000fffe0ff */
[----:B0-----:R-:W-:-:S04]  /*00e0*/  FFMA R5, -R3, R2, 1 ;  /* 0x3f80000003057423 */ /* 0x001fc80000000102 */
[----:B------:R-:W-:Y:S01]  /*00f0*/  FFMA R5, R2, R5, R2 ;  /* 0x0000000502057223 */ /* 0x000fe20000000002 */
[----:B---3--:R-:W-:-:S03]  /*0100*/  UIMAD UR4, UR4, UR8, URZ ;  /* 0x00000008040472a4 */ /* 0x008fc6000f8e02ff */
[----:B------:R-:W-:Y:S01]  /*0110*/  FFMA R4, R0, R5, RZ ;  /* 0x0000000500047223 */ /* 0x000fe200000000ff */
[----:B------:R-:W-:-:S03]  /*0120*/  UIADD3 UR6, UPT, UPT, UR4, UR8, URZ ;  /* 0x0000000804067290 */ /* 0x000fc6000fffe0ff */
[----:B------:R-:W-:-:S04]  /*0130*/  FFMA R2, -R3, R4, R0 ;  /* 0x0000000403027223 */ /* 0x000fc80000000100 */
[----:B------:R-:W-:Y:S01]  /*0140*/  FFMA R4, R5, R2, R4 ;  /* 0x0000000205047223 */ /* 0x000fe20000000004 */
[----:B--2---:R-:W-:Y:S06]  /*0150*/  @!P0 BRA `(.L_x_8) ;  /* 0x00000000000c8947 */ /* 0x004fec0003800000 */
[----:B------:R-:W-:-:S07]  /*0160*/  MOV R6, 0x180 ;  /* 0x0000018000067802 */ /* 0x000fce0000000f00 */
[----:B------:R-:W-:Y:S05]  /*0170*/  CALL.REL.NOINC `($__internal_0_$__cuda_sm3x_div_rn_noftz_f32_slowpath) ;  /* 0x00000010001c7944 */ /* 0x000fea0003c00000 */
[----:B------:R-:W-:-:S07]  /*0180*/  IMAD.MOV.U32 R4, RZ, RZ, R0 ;  /* 0x000000ffff047224 */ /* 0x000fce00078e0000 */
.L_x_8:
[----:B------:R-:W0:Y:S02]  /*0190*/  LDCU UR11, c[0x0][0x39c] ;  /* 0x00007380ff0b77ac */ /* 0x000e240008000800 */
[----:B0-----:R-:W-:Y:S01]  /*01a0*/  I2FP.F32.S32 R5, UR11 ;  /* 0x0000000b00057c45 */ /* 0x001fe20008201400 */
[----:B------:R-:W0:Y:S03]  /*01b0*/  LDCU UR11, c[0x0][0x394] ;  /* 0x00007280ff0b77ac */ /* 0x000e260008000800 */
[----:B------:R-:W1:Y:S01]  /*01c0*/  MUFU.RCP R2, R5 ;  /* 0x0000000500027308 */ /* 0x000e620000001000 */
[----:B0-----:R-:W-:Y:S01]  /*01d0*/  I2FP.F32.S32 R0, UR11 ;  /* 0x0000000b00007c45 */ /* 0x001fe20008201400 */
[----:B-1----:R-:W-:-:S06]  /*01e0*/  FFMA R3, -R5, R2, 1 ;  /* 0x3f80000005037423 */ /* 0x002fcc0000000102 */
[----:B------:R-:W0:Y:S01]  /*01f0*/  FCHK P0, R0, R5 ;  /* 0x0000000500007302 */ /* 0x000e220000000000 */
[----:B------:R-:W-:-:S04]  /*0200*/  FFMA R3, R2, R3, R2 ;  /* 0x0000000302037223 */ /* 0x000fc80000000002 */
[----:B------:R-:W-:-:S04]  /*0210*/  FFMA R2, R0, R3, RZ ;  /* 0x0000000300027223 */ /* 0x000fc800000000ff */
[----:B------:R-:W-:-:S04]  /*0220*/  FFMA R6, -R5, R2, R0 ;  /* 0x0000000205067223 */ /* 0x000fc80000000100 */
[----:B------:R-:W-:Y:S01]  /*0230*/  FFMA R3, R3, R6, R2 ;  /* 0x0000000603037223 */ /* 0x000fe20000000002 */
[----:B0-----:R-:W-:Y:S06]  /*0240*/  @!P0 BRA `(.L_x_9) ;  /* 0x0000000000108947 */ /* 0x001fec0003800000 */
[----:B------:R-:W-:Y:S01]  /*0250*/  IMAD.MOV.U32 R3, RZ, RZ, R5 ;  /* 0x000000ffff037224 */ /* 0x000fe200078e0005 */
[----:B------:R-:W-:-:S07]  /*0260*/  MOV R6, 0x280 ;  /* 0x0000028000067802 */ /* 0x000fce0000000f00 */
[----:B------:R-:W-:Y:S05]  /*0270*/  CALL.REL.NOINC `($__internal_0_$__cuda_sm3x_div_rn_noftz_f32_slowpath) ;  /* 0x0000000c00dc7944 */ /* 0x000fea0003c00000 */
[----:B------:R-:W-:-:S07]  /*0280*/  MOV R3, R0 ;  /* 0x0000000000037202 */ /* 0x000fce0000000f00 */
.L_x_9:
[----:B------:R-:W0:Y:S01]  /*0290*/  S2R R2, SR_TID.Y ;  /* 0x0000000000027919 */ /* 0x000e220000002200 */
[----:B------:R-:W-:Y:S01]  /*02a0*/  I2FP.F32.U32 R7, UR6 ;  /* 0x0000000600077c45 */ /* 0x000fe20008201000 */
[----:B------:R-:W1:Y:S01]  /*02b0*/  LDCU.64 UR12, c[0x0][0x390] ;  /* 0x00007200ff0c77ac */ /* 0x000e620008000a00 */
[----:B------:R-:W-:Y:S01]  /*02c0*/  I2FP.F32.U32 R5, UR4 ;  /* 0x0000000400057c45 */ /* 0x000fe20008201000 */
[----:B------:R-:W-:Y:S01]  /*02d0*/  BSSY.RECONVERGENT B0, `(.L_x_10) ;  /* 0x0000031000007945 */ /* 0x000fe20003800200 */
[----:B------:R-:W-:Y:S01]  /*02e0*/  I2FP.F32.S32 R0, UR5 ;  /* 0x0000000500007c45 */ /* 0x000fe20008201400 */
[-C--:B------:R-:W-:Y:S01]  /*02f0*/  FMUL R7, R7, R4.reuse ;  /* 0x0000000407077220 */ /* 0x080fe20000400000 */
[----:B------:R-:W-:Y:S01]  /*0300*/  I2FP.F32.S32 R8, UR7 ;  /* 0x0000000700087c45 */ /* 0x000fe20008201400 */
[----:B------:R-:W-:Y:S01]  /*0310*/  FMUL R5, R5, R4 ;  /* 0x0000000405057220 */ /* 0x000fe20000400000 */
[----:B------:R-:W2:Y:S01]  /*0320*/  LDCU.64 UR6, c[0x0][0x358] ;  /* 0x00006b00ff0677ac */ /* 0x000ea20008000a00 */
[----:B------:R-:W-:-:S02]  /*0330*/  FMUL R9, R0, R3 ;  /* 0x0000000300097220 */ /* 0x000fc40000400000 */
[----:B------:R-:W-:Y:S01]  /*0340*/  F2I.FLOOR.NTZ R6, R5 ;  /* 0x0000000500067305 */ /* 0x000fe20000207100 */
[----:B------:R-:W-:-:S07]  /*0350*/  FMUL R8, R8, R3 ;  /* 0x0000000308087220 */ /* 0x000fce0000400000 */
[----:B------:R-:W3:Y:S08]  /*0360*/  F2I.CEIL.NTZ R7, R7 ;  /* 0x0000000700077305 */ /* 0x000ef0000020b100 */
[----:B------:R-:W-:Y:S01]  /*0370*/  F2I.FLOOR.NTZ R9, R9 ;  /* 0x0000000900097305 */ /* 0x000fe20000207100 */
[----:B---3--:R-:W-:-:S07]  /*0380*/  IMAD.IADD R14, R7, 0x1, -R6 ;  /* 0x00000001070e7824 */ /* 0x008fce00078e0a06 */
[----:B------:R-:W3:Y:S01]  /*0390*/  F2I.CEIL.NTZ R0, R8 ;  /* 0x0000000800007305 */ /* 0x000ee2000020b100 */
[----:B0-----:R-:W-:Y:S01]  /*03a0*/  ISETP.GE.AND P0, PT, R2, R14, PT ;  /* 0x0000000e0200720c */ /* 0x001fe20003f06270 */
[----:B---3--:R-:W-:-:S12]  /*03b0*/  IMAD.IADD R0, R0, 0x1, -R9 ;  /* 0x0000000100007824 */ /* 0x008fd800078e0a09 */
[----:B-12---:R-:W-:Y:S05]  /*03c0*/  @P0 BRA `(.L_x_11) ;  /* 0x0000000000840947 */ /* 0x006fea0003800000 */
[----:B------:R-:W0:Y:S01]  /*03d0*/  S2R R17, SR_TID.X ;  /* 0x0000000000117919 */ /* 0x000e220000002100 */
[----:B------:R-:W-:-:S07]  /*03e0*/  MOV R5, R2 ;  /* 0x0000000200057202 */ /* 0x000fce0000000f00 */
.L_x_15:
[----:B0-----:R-:W-:Y:S01]  /*03f0*/  ISETP.GE.AND P0, PT, R17, R0, PT ;  /* 0x000000001100720c */ /* 0x001fe20003f06270 */
[----:B------:R-:W-:-:S12]  /*0400*/  BSSY.RECONVERGENT B1, `(.L_x_12) ;  /* 0x000001a000017945 */ /* 0x000fd80003800200 */
[----:B------:R-:W-:Y:S05]  /*0410*/  @P0 BRA `(.L_x_13) ;  /* 0x0000000000600947 */ /* 0x000fea0003800000 */
[----:B------:R-:W0:Y:S01]  /*0420*/  S2R R15, SR_CgaCtaId ;  /* 0x00000000000f7919 */ /* 0x000e220000008800 */
[----:B------:R-:W1:Y:S01]  /*0430*/  LDC R10, c[0x0][0x3a0] ;  /* 0x0000e800ff0a7b82 */ /* 0x000e620000000800 */
[----:B------:R-:W2:Y:S01]  /*0440*/  LDCU UR11, c[0x0][0x394] ;  /* 0x00007280ff0b77ac */ /* 0x000ea20008000800 */
[----:B------:R-:W-:Y:S01]  /*0450*/  MOV R8, 0x400 ;  /* 0x0000040000087802 */ /* 0x000fe20000000f00 */
[----:B------:R-:W-:Y:S02]  /*0460*/  IMAD.IADD R16, R6, 0x1, R5 ;  /* 0x0000000106107824 */ /* 0x000fe400078e0205 */
[----:B------:R-:W-:Y:S02]  /*0470*/  IMAD R21, R0, R5, RZ ;  /* 0x0000000500157224 */ /* 0x000fe400078e02ff */
[----:B-1----:R-:W-:-:S04]  /*0480*/  IMAD R7, R10, UR10, R9 ;  /* 0x0000000a0a077c24 */ /* 0x002fc8000f8e0209 */
[----:B--2---:R-:W-:Y:S01]  /*0490*/  IMAD R19, R16, UR11, R7 ;  /* 0x0000000b10137c24 */ /* 0x004fe2000f8e0207 */
[----:B0-----:R-:W-:Y:S01]  /*04a0*/  LEA R15, R15, R8, 0x18 ;  /* 0x000000080f0f7211 */ /* 0x001fe200078ec0ff */
[----:B------:R-:W-:-:S07]  /*04b0*/  IMAD.MOV.U32 R8, RZ, RZ, R17 ;  /* 0x000000ffff087224 */ /* 0x000fce00078e0011 */
.L_x_14:
[----:B0-----:R-:W-:-:S04]  /*04c0*/  IADD3 R7, PT, PT, R9, R8, RZ ;  /* 0x0000000809077210 */ /* 0x001fc80007ffe0ff */
[----:B------:R-:W-:Y:S01]  /*04d0*/  ISETP.GE.AND P0, PT, R7, UR13, PT ;  /* 0x0000000d07007c0c */ /* 0x000fe2000bf06270 */
[----:B------:R-:W-:-:S03]  /*04e0*/  IMAD.MOV.U32 R7, RZ, RZ, RZ ;  /* 0x000000ffff077224 */ /* 0x000fc600078e00ff */
[----:B------:R-:W-:-:S13]  /*04f0*/  ISETP.GE.OR P0, PT, R16, UR12, P0 ;  /* 0x0000000c10007c0c */ /* 0x000fda0008706670 */
[----:B------:R-:W0:Y:S01]  /*0500*/  @!P0 LDC.64 R10, c[0x0][0x380] ;  /* 0x0000e000ff0a8b82 */ /* 0x000e220000000a00 */
[----:B------:R-:W-:-:S04]  /*0510*/  @!P0 IMAD.IADD R13, R19, 0x1, R8 ;  /* 0x00000001130d8824 */ /* 0x000fc800078e0208 */
[----:B0-----:R-:W-:-:S05]  /*0520*/  @!P0 IMAD.WIDE R10, R13, 0x4, R10 ;  /* 0x000000040d0a8825 */ /* 0x001fca00078e020a */
[----:B------:R-:W2:Y:S01]  /*0530*/  @!P0 LDG.E R7, desc[UR6][R10.64] ;  /* 0x000000060a078981 */ /* 0x000ea2000c1e1900 */
[----:B------:R-:W-:Y:S01]  /*0540*/  IADD3 R12, PT, PT, R21, R8, RZ ;  /* 0x00000008150c7210 */ /* 0x000fe20007ffe0ff */
[----:B------:R-:W-:-:S04]  /*0550*/  VIADD R8, R8, UR9 ;  /* 0x0000000908087c36 */ /* 0x000fc80008000000 */
[----:B------:R-:W-:Y:S01]  /*0560*/  IMAD R12, R12, 0x4, R15 ;  /* 0x000000040c0c7824 */ /* 0x000fe200078e020f */
[----:B------:R-:W-:-:S04]  /*0570*/  ISETP.GE.AND P0, PT, R8, R0, PT ;  /* 0x000000000800720c */ /* 0x000fc80003f06270 */
[----:B--2---:R0:W-:Y:S09]  /*0580*/  STS [R12], R7 ;  /* 0x000000070c007388 */ /* 0x0041f20000000800 */
[----:B------:R-:W-:Y:S05]  /*0590*/  @!P0 BRA `(.L_x_14) ;  /* 0xfffffffc00c88947 */ /* 0x000fea000383ffff */
.L_x_13:
[----:B------:R-:W-:Y:S05]  /*05a0*/  BSYNC.RECONVERGENT B1 ;  /* 0x0000000000017941 */ /* 0x000fea0003800200 */
.L_x_12:
[----:B------:R-:W-:-:S04]  /*05b0*/  IADD3 R5, PT, PT, R5, UR8, RZ ;  /* 0x0000000805057c10 */ /* 0x000fc8000fffe0ff */
[----:B------:R-:W-:-:S13]  /*05c0*/  ISETP.GE.AND P0, PT, R5, R14, PT ;  /* 0x0000000e0500720c */ /* 0x000fda0003f06270 */
[----:B------:R-:W-:Y:S05]  /*05d0*/  @!P0 BRA `(.L_x_15) ;  /* 0xfffffffc00848947 */ /* 0x000fea000383ffff */
.L_x_11:
[----:B------:R-:W-:Y:S05]  /*05e0*/  BSYNC.RECONVERGENT B0 ;  /* 0x0000000000007941 */ /* 0x000fea0003800200 */
.L_x_10:
[----:B------:R-:W1:Y:S01]  /*05f0*/  S2R R5, SR_TID.X ;  /* 0x0000000000057919 */ /* 0x000e620000002100 */
[----:B------:R-:W2:Y:S01]  /*0600*/  LDCU.64 UR14, c[0x0][0x398] ;  /* 0x00007300ff0e77ac */ /* 0x000ea20008000a00 */
[----:B------:R-:W-:Y:S02]  /*0610*/  VIADD R2, R2, UR4 ;  /* 0x0000000402027c36 */ /* 0x000fe40008000000 */
[----:B-1----:R-:W-:Y:S01]  /*0620*/  VIADD R5, R5, UR5 ;  /* 0x0000000505057c36 */ /* 0x002fe20008000000 */
[----:B------:R-:W-:Y:S04]  /*0630*/  BAR.SYNC.DEFER_BLOCKING 0x0 ;  /* 0x0000000000007b1d */ /* 0x000fe80000010000 */
[----:B--2---:R-:W-:-:S04]  /*0640*/  ISETP.GE.AND P0, PT, R5, UR15, PT ;  /* 0x0000000f05007c0c */ /* 0x004fc8000bf06270 */
[----:B------:R-:W-:-:S13]  /*0650*/  ISETP.GE.OR P0, PT, R2, UR14, P0 ;  /* 0x0000000e02007c0c */ /* 0x000fda0008706670 */
[----:B------:R-:W-:Y:S05]  /*0660*/  @P0 EXIT ;  /* 0x000000000000094d */ /* 0x000fea0003800000 */
[----:B------:R-:W-:Y:S01]  /*0670*/  IADD3 R8, PT, PT, R2, 0x1, RZ ;  /* 0x0000000102087810 */ /* 0x000fe20007ffe0ff */
[----:B------:R-:W-:Y:S01]  /*0680*/  BSSY.RECONVERGENT B1, `(.L_x_16) ;  /* 0x000009a000017945 */ /* 0x000fe20003800200 */
[----:B0-----:R-:W-:Y:S01]  /*0690*/  I2FP.F32.U32 R7, R2 ;  /* 0x0000000200077245 */ /* 0x001fe20000201000 */
[----:B------:R-:W-:Y:S01]  /*06a0*/  HFMA2 R17, -RZ, RZ, 0, 0 ;  /* 0x00000000ff117431 */ /* 0x000fe200000001ff */
[----:B------:R-:W-:Y:S02]  /*06b0*/  I2FP.F32.U32 R11, R8 ;  /* 0x00000008000b7245 */ /* 0x000fe40000201000 */
[----:B------:R-:W-:Y:S01]  /*06c0*/  I2FP.F32.S32 R8, R5 ;  /* 0x0000000500087245 */ /* 0x000fe20000201400 */
[-C--:B------:R-:W-:Y:S02]  /*06d0*/  FMUL R7, R7, R4.reuse ;  /* 0x0000000407077220 */ /* 0x080fe40000400000 */
[----:B------:R-:W-:Y:S01]  /*06e0*/  FMUL R11, R11, R4 ;  /* 0x000000040b0b7220 */ /* 0x000fe20000400000 */
[----:B------:R-:W-:Y:S01]  /*06f0*/  VIADD R4, R5, 0x1 ;  /* 0x0000000105047836 */ /* 0x000fe20000000000 */
[----:B------:R-:W-:Y:S01]  /*0700*/  F2I.FLOOR.NTZ R12, R7 ;  /* 0x00000007000c7305 */ /* 0x000fe20000207100 */
[----:B------:R-:W-:-:S03]  /*0710*/  FMUL R8, R8, R3 ;  /* 0x0000000308087220 */ /* 0x000fc60000400000 */
[----:B------:R-:W-:-:S04]  /*0720*/  I2FP.F32.S32 R4, R4 ;  /* 0x0000000400047245 */ /* 0x000fc80000201400 */
[----:B------:R-:W0:Y:S01]  /*0730*/  F2I.CEIL.NTZ R11, R11 ;  /* 0x0000000b000b7305 */ /* 0x000e22000020b100 */
[----:B------:R-:W-:-:S07]  /*0740*/  FMUL R10, R4, R3 ;  /* 0x00000003040a7220 */ /* 0x000fce0000400000 */
[----:B------:R-:W-:Y:S01]  /*0750*/  F2I.FLOOR.NTZ R8, R8 ;  /* 0x0000000800087305 */ /* 0x000fe20000207100 */
[----:B0-----:R-:W-:-:S07]  /*0760*/  IMAD.IADD R3, R11, 0x1, -R12 ;  /* 0x000000010b037824 */ /* 0x001fce00078e0a0c */
[----:B------:R-:W0:Y:S01]  /*0770*/  F2I.CEIL.NTZ R13, R10 ;  /* 0x0000000a000d7305 */ /* 0x000e22000020b100 */
[----:B------:R-:W-:Y:S01]  /*0780*/  ISETP.GE.AND P0, PT, R3, 0x1, PT ;  /* 0x000000010300780c */ /* 0x000fe20003f06270 */
[----:B0-----:R-:W-:-:S12]  /*0790*/  IMAD.IADD R4, R13, 0x1, -R8 ;  /* 0x000000010d047824 */ /* 0x001fd800078e0a08 */
[----:B------:R-:W-:Y:S05]  /*07a0*/  @!P0 BRA `(.L_x_17) ;  /* 0x00000008001c8947 */ /* 0x000fea0003800000 */
[----:B------:R-:W-:Y:S01]  /*07b0*/  LOP3.LUT R23, R4, 0xf, RZ, 0xc0, !PT ;  /* 0x0000000f04177812 */ /* 0x000fe200078ec0ff */
[----:B------:R-:W-:Y:S01]  /*07c0*/  IMAD.IADD R7, R8, 0x1, -R13 ;  /* 0x0000000108077824 */ /* 0x000fe200078e0a0d */
[----:B------:R-:W-:Y:S01]  /*07d0*/  LOP3.LUT R24, R4, 0x7, RZ, 0xc0, !PT ;  /* 0x0000000704187812 */ /* 0x000fe200078ec0ff */
[----:B------:R-:W-:Y:S01]  /*07e0*/  IMAD.IADD R6, R12, 0x1, -R6 ;  /* 0x000000010c067824 */ /* 0x000fe200078e0a06 */
[----:B------:R-:W-:Y:S01]  /*07f0*/  IADD3 R10, PT, PT, R23, -0x1, RZ ;  /* 0xffffffff170a7810 */ /* 0x000fe20007ffe0ff */
[----:B------:R-:W-:Y:S01]  /*0800*/  IMAD.MOV.U32 R17, RZ, RZ, RZ ;  /* 0x000000ffff117224 */ /* 0x000fe200078e00ff */
[----:B------:R-:W-:Y:S01]  /*0810*/  ISETP.GT.U32.AND P0, PT, R7, -0x10, PT ;  /* 0xfffffff00700780c */ /* 0x000fe20003f04070 */
[----:B------:R-:W-:Y:S01]  /*0820*/  VIADD R11, R24, 0xffffffff ;  /* 0xffffffff180b7836 */ /* 0x000fe20000000000 */
[----:B------:R-:W-:Y:S02]  /*0830*/  ISETP.GE.U32.AND P1, PT, R10, 0x7, PT ;  /* 0x000000070a00780c */ /* 0x000fe40003f26070 */
[----:B------:R-:W-:-:S02]  /*0840*/  LOP3.LUT R10, R4, 0x7ffffff0, RZ, 0xc0, !PT ;  /* 0x7ffffff0040a7812 */ /* 0x000fc400078ec0ff */
[----:B------:R-:W-:Y:S01]  /*0850*/  ISETP.GE.U32.AND P2, PT, R11, 0x3, PT ;  /* 0x000000030b00780c */ /* 0x000fe20003f46070 */
[----:B------:R-:W-:Y:S01]  /*0860*/  IMAD.MOV.U32 R11, RZ, RZ, RZ ;  /* 0x000000ffff0b7224 */ /* 0x000fe200078e00ff */
[----:B------:R-:W-:Y:S02]  /*0870*/  IADD3 R9, PT, PT, -R9, R8, RZ ;  /* 0x0000000809097210 */ /* 0x000fe40007ffe1ff */
[----:B------:R-:W-:Y:S02]  /*0880*/  LOP3.LUT R25, R4, 0x3, RZ, 0xc0, !PT ;  /* 0x0000000304197812 */ /* 0x000fe400078ec0ff */
[----:B------:R-:W-:-:S07]  /*0890*/  IADD3 R12, PT, PT, -R10, RZ, RZ ;  /* 0x000000ff0a0c7210 */ /* 0x000fce0007ffe1ff */
.L_x_28:
[----:B------:R-:W-:Y:S01]  /*08a0*/  ISETP.GE.AND P3, PT, R4, 0x1, PT ;  /* 0x000000010400780c */ /* 0x000fe20003f66270 */
[----:B------:R-:W-:-:S12]  /*08b0*/  BSSY.RECONVERGENT B0, `(.L_x_18) ;  /* 0x0000073000007945 */ /* 0x000fd80003800200 */
[----:B------:R-:W-:Y:S05]  /*08c0*/  @!P3 BRA `(.L_x_19) ;  /* 0x0000000400c4b947 */ /* 0x000fea0003800000 */
[----:B------:R-:W-:Y:S01]  /*08d0*/  IMAD.IADD R13, R6, 0x1, R11 ;  /* 0x00000001060d7824 */ /* 0x000fe200078e020b */
[----:B------:R-:W-:Y:S01]  /*08e0*/  BSSY.RECONVERGENT B2, `(.L_x_20) ;  /* 0x0000031000027945 */ /* 0x000fe20003800200 */
[----:B------:R-:W-:Y:S02]  /*08f0*/  IMAD.MOV.U32 R8, RZ, RZ, RZ ;  /* 0x000000ffff087224 */ /* 0x000fe400078e00ff */
[----:B------:R-:W-:Y:S01]  /*0900*/  IMAD R13, R0, R13, R9 ;  /* 0x0000000d000d7224 */ /* 0x000fe200078e0209 */
[----:B------:R-:W-:Y:S06]  /*0910*/  @P0 BRA `(.L_x_21) ;  /* 0x0000000000b40947 */ /* 0x000fec0003800000 */
[----:B------:R-:W0:Y:S01]  /*0920*/  S2UR UR5, SR_CgaCtaId ;  /* 0x00000000000579c3 */ /* 0x000e220000008800 */
[----:B------:R-:W-:Y:S01]  /*0930*/  UMOV UR4, 0x400 ;  /* 0x0000040000047882 */ /* 0x000fe20000000000 */
[----:B------:R-:W-:Y:S01]  /*0940*/  BSSY.RECONVERGENT B3, `(.L_x_22) ;  /* 0x0000029000037945 */ /* 0x000fe20003800200 */
[----:B------:R-:W-:Y:S01]  /*0950*/  MOV R7, R12 ;  /* 0x0000000c00077202 */ /* 0x000fe20000000f00 */
[----:B0-----:R-:W-:-:S06]  /*0960*/  ULEA UR4, UR5, UR4, 0x18 ;  /* 0x0000000405047291 */ /* 0x001fcc000f8ec0ff */
[----:B------:R-:W-:-:S05]  /*0970*/  LEA R14, R13, UR4, 0x2 ;  /* 0x000000040d0e7c11 */ /* 0x000fca000f8e10ff */
[----:B------:R-:W-:-:S07]  /*0980*/  VIADD R14, R14, 0x20 ;  /* 0x000000200e0e7836 */ /* 0x000fce0000000000 */
.L_x_23:
[----:B------:R-:W0:Y:S01]  /*0990*/  LDS R18, [R14+-0x20] ;  /* 0xffffe0000e127984 */ /* 0x000e220000000800 */
[----:B------:R-:W-:-:S03]  /*09a0*/  VIADD R7, R7, 0x10 ;  /* 0x0000001007077836 */ /* 0x000fc60000000000 */
[----:B------:R-:W1:Y:S02]  /*09b0*/  LDS R26, [R14+-0x1c] ;  /* 0xffffe4000e1a7984 */ /* 0x000e640000000800 */
[----:B------:R-:W-:Y:S02]  /*09c0*/  ISETP.NE.AND P3, PT, R7, RZ, PT ;  /* 0x000000ff0700720c */ /* 0x000fe40003f65270 */
[----:B------:R-:W2:Y:S04]  /*09d0*/  LDS R22, [R14+-0x18] ;  /* 0xffffe8000e167984 */ /* 0x000ea80000000800 */
[----:B------:R-:W3:Y:S04]  /*09e0*/  LDS R21, [R14+-0x14] ;  /* 0xffffec000e157984 */ /* 0x000ee80000000800 */
[----:B------:R-:W4:Y:S04]  /*09f0*/  LDS R20, [R14+-0x10] ;  /* 0xfffff0000e147984 */ /* 0x000f280000000800 */
[----:B------:R-:W5:Y:S04]  /*0a00*/  LDS R19, [R14+-0xc] ;  /* 0xfffff4000e137984 */ /* 0x000f680000000800 */
[----:B------:R-:W5:Y:S04]  /*0a10*/  LDS R16, [R14+-0x8] ;  /* 0xfffff8000e107984 */ /* 0x000f680000000800 */
[----:B------:R-:W5:Y:S04]  /*0a20*/  LDS R8, [R14+-0x4] ;  /* 0xfffffc000e087984 */ /* 0x000f680000000800 */
[----:B------:R-:W5:Y:S01]  /*0a30*/  LDS R15, [R14] ;  /* 0x000000000e0f7984 */ /* 0x000f620000000800 */
[----:B0-----:R-:W-:-:S03]  /*0a40*/  FADD R17, R18, R17 ;  /* 0x0000001112117221 */ /* 0x001fc60000000000 */
[----:B------:R-:W0:Y:S01]  /*0a50*/  LDS R18, [R14+0x4] ;  /* 0x000004000e127984 */ /* 0x000e220000000800 */
[----:B-1----:R-:W-:-:S03]  /*0a60*/  FADD R27, R17, R26 ;  /* 0x0000001a111b7221 */ /* 0x002fc60000000000 */
[----:B------:R-:W1:Y:S01]  /*0a70*/  LDS R17, [R14+0x8] ;  /* 0x000008000e117984 */ /* 0x000e620000000800 */
[----:B--2---:R-:W-:-:S03]  /*0a80*/  FADD R26, R27, R22 ;  /* 0x000000161b1a7221 */ /* 0x004fc60000000000 */
[----:B------:R-:W2:Y:S01]  /*0a90*/  LDS R22, [R14+0xc] ;  /* 0x00000c000e167984 */ /* 0x000ea20000000800 */
[----:B---3--:R-:W-:-:S03]  /*0aa0*/  FADD R27, R26, R21 ;  /* 0x000000151a1b7221 */ /* 0x008fc60000000000 */
[----:B------:R-:W3:Y:S01]  /*0ab0*/  LDS R21, [R14+0x10] ;  /* 0x000010000e157984 */ /* 0x000ee20000000800 */
[----:B----4-:R-:W-:-:S03]  /*0ac0*/  FADD R26, R27, R20 ;  /* 0x000000141b1a7221 */ /* 0x010fc60000000000 */
[----:B------:R-:W4:Y:S01]  /*0ad0*/  LDS R20, [R14+0x14] ;  /* 0x000014000e147984 */ /* 0x000f220000000800 */
[----:B-----5:R-:W-:-:S03]  /*0ae0*/  FADD R27, R26, R19 ;  /* 0x000000131a1b7221 */ /* 0x020fc60000000000 */
[----:B------:R-:W5:Y:S01]  /*0af0*/  LDS R19, [R14+0x18] ;  /* 0x000018000e137984 */ /* 0x000f620000000800 */
[----:B------:R-:W-:-:S03]  /*0b00*/  FADD R27, R27, R16 ;  /* 0x000000101b1b7221 */ /* 0x000fc60000000000 */
[----:B------:R0:W5:Y:S01]  /*0b10*/  LDS R16, [R14+0x1c] ;  /* 0x00001c000e107984 */ /* 0x0001620000000800 */
[----:B------:R-:W-:-:S04]  /*0b20*/  FADD R8, R27, R8 ;  /* 0x000000081b087221 */ /* 0x000fc80000000000 */
[----:B------:R-:W-:Y:S01]  /*0b30*/  FADD R15, R8, R15 ;  /* 0x0000000f080f7221 */ /* 0x000fe20000000000 */
[----:B0-----:R-:W-:-:S03]  /*0b40*/  IADD3 R14, PT, PT, R14, 0x40, RZ ;  /* 0x000000400e0e7810 */ /* 0x001fc60007ffe0ff */
[----:B------:R-:W-:-:S04]  /*0b50*/  FADD R18, R15, R18 ;  /* 0x000000120f127221 */ /* 0x000fc80000000000 */
[----:B-1----:R-:W-:-:S04]  /*0b60*/  FADD R17, R18, R17 ;  /* 0x0000001112117221 */ /* 0x002fc80000000000 */
[----:B--2---:R-:W-:-:S04]  /*0b70*/  FADD R22, R17, R22 ;  /* 0x0000001611167221 */ /* 0x004fc80000000000 */
[----:B---3--:R-:W-:-:S04]  /*0b80*/  FADD R21, R22, R21 ;  /* 0x0000001516157221 */ /* 0x008fc80000000000 */
[----:B----4-:R-:W-:-:S04]  /*0b90*/  FADD R20, R21, R20 ;  /* 0x0000001415147221 */ /* 0x010fc80000000000 */
[----:B-----5:R-:W-:-:S04]  /*0ba0*/  FADD R19, R20, R19 ;  /* 0x0000001314137221 */ /* 0x020fc80000000000 */
[----:B------:R-:W-:Y:S01]  /*0bb0*/  FADD R17, R19, R16 ;  /* 0x0000001013117221 */ /* 0x000fe20000000000 */
[----:B------:R-:W-:Y:S06]  /*0bc0*/  @P3 BRA `(.L_x_23) ;  /* 0xfffffffc00703947 */ /* 0x000fec000383ffff */
[----:B------:R-:W-:Y:S05]  /*0bd0*/  BSYNC.RECONVERGENT B3 ;  /* 0x0000000000037941 */ /* 0x000fea0003800200 */
.L_x_22:
[----:B------:R-:W-:-:S07]  /*0be0*/  IMAD.MOV.U32 R8, RZ, RZ, R10 ;  /* 0x000000ffff087224 */ /* 0x000fce00078e000a */
.L_x_21:
[----:B------:R-:W-:Y:S05]  /*0bf0*/  BSYNC.RECONVERGENT B2 ;  /* 0x0000000000027941 */ /* 0x000fea0003800200 */
.L_x_20:
[----:B------:R-:W-:-:S13]  /*0c00*/  ISETP.NE.AND P3, PT, R23, RZ, PT ;  /* 0x000000ff1700720c */ /* 0x000fda0003f65270 */
[----:B------:R-:W-:Y:S05]  /*0c10*/  @!P3 BRA `(.L_x_19) ;  /* 0x0000000000f0b947 */ /* 0x000fea0003800000 */
[----:B------:R-:W-:Y:S01]  /*0c20*/  BSSY.RECONVERGENT B2, `(.L_x_24) ;  /* 0x0000019000027945 */ /* 0x000fe20003800200 */
[----:B------:R-:W-:-:S03]  /*0c30*/  ISETP.NE.AND P3, PT, R24, RZ, PT ;  /* 0x000000ff1800720c */ /* 0x000fc60003f65270 */
[----:B------:R-:W-:Y:S10]  /*0c40*/  @!P1 BRA `(.L_x_25) ;  /* 0x0000000000589947 */ /* 0x000ff40003800000 */
[----:B------:R-:W0:Y:S01]  /*0c50*/  S2UR UR5, SR_CgaCtaId ;  /* 0x00000000000579c3 */ /* 0x000e220000008800 */
[----:B------:R-:W-:Y:S01]  /*0c60*/  UMOV UR4, 0x400 ;  /* 0x0000040000047882 */ /* 0x000fe20000000000 */
[----:B------:R-:W-:Y:S01]  /*0c70*/  IMAD.IADD R7, R13, 0x1, R8 ;  /* 0x000000010d077824 */ /* 0x000fe200078e0208 */
[----:B------:R-:W-:Y:S01]  /*0c80*/  IADD3 R8, PT, PT, R8, 0x8, RZ ;  /* 0x0000000808087810 */ /* 0x000fe20007ffe0ff */
[----:B0-----:R-:W-:-:S06]  /*0c90*/  ULEA UR4, UR5, UR4, 0x18 ;  /* 0x0000000405047291 */ /* 0x001fcc000f8ec0ff */
[----:B------:R-:W-:-:S05]  /*0ca0*/  LEA R16, R7, UR4, 0x2 ;  /* 0x0000000407107c11 */ /* 0x000fca000f8e10ff */
[----:B------:R-:W0:Y:S04]  /*0cb0*/  LDS R18, [R16] ;  /* 0x0000000010127984 */ /* 0x000e280000000800 */
[----:B------:R-:W1:Y:S04]  /*0cc0*/  LDS R19, [R16+0x4] ;  /* 0x0000040010137984 */ /* 0x000e680000000800 */
[----:B------:R-:W2:Y:S04]  /*0cd0*/  LDS R21, [R16+0x8] ;  /* 0x0000080010157984 */ /* 0x000ea80000000800 */
[----:B------:R-:W3:Y:S04]  /*0ce0*/  LDS R27, [R16+0xc] ;  /* 0x00000c00101b7984 */ /* 0x000ee80000000800 */
[----:B------:R-:W4:Y:S04]  /*0cf0*/  LDS R29, [R16+0x10] ;  /* 0x00001000101d7984 */ /* 0x000f280000000800 */
[----:B------:R-:W5:Y:S04]  /*0d00*/  LDS R14, [R16+0x14] ;  /* 0x00001400100e7984 */ /* 0x000f680000000800 */
[----:B------:R-:W5:Y:S04]  /*0d10*/  LDS R7, [R16+0x18] ;  /* 0x0000180010077984 */ /* 0x000f680000000800 */
[----:B------:R-:W5:Y:S01]  /*0d20*/  LDS R15, [R16+0x1c] ;  /* 0x00001c00100f7984 */ /* 0x000f620000000800 */
[----:B0-----:R-:W-:-:S04]  /*0d30*/  FADD R18, R17, R18 ;  /* 0x0000001211127221 */ /* 0x001fc80000000000 */
[----:B-1----:R-:W-:-:S04]  /*0d40*/  FADD R18, R18, R19 ;  /* 0x0000001312127221 */ /* 0x002fc80000000000 */
[----:B--2---:R-:W-:-:S04]  /*0d50*/  FADD R18, R18, R21 ;  /* 0x0000001512127221 */ /* 0x004fc80000000000 */
[----:B---3--:R-:W-:-:S04]  /*0d60*/  FADD R18, R18, R27 ;  /* 0x0000001b12127221 */ /* 0x008fc80000000000 */
[----:B----4-:R-:W-:-:S04]  /*0d70*/  FADD R29, R18, R29 ;  /* 0x0000001d121d7221 */ /* 0x010fc80000000000 */
[----:B-----5:R-:W-:-:S04]  /*0d80*/  FADD R14, R29, R14 ;  /* 0x0000000e1d0e7221 */ /* 0x020fc80000000000 */
[----:B------:R-:W-:-:S04]  /*0d90*/  FADD R14, R14, R7 ;  /* 0x000000070e0e7221 */ /* 0x000fc80000000000 */
[----:B------:R-:W-:-:S07]  /*0da0*/  FADD R17, R14, R15 ;  /* 0x0000000f0e117221 */ /* 0x000fce0000000000 */
.L_x_25:
[----:B------:R-:W-:Y:S05]  /*0db0*/  BSYNC.RECONVERGENT B2 ;  /* 0x0000000000027941 */ /* 0x000fea0003800200 */
.L_x_24:
[----:B------:R-:W-:Y:S05]  /*0dc0*/  @!P3 BRA `(.L_x_19) ;  /* 0x000000000084b947 */ /* 0x000fea0003800000 */
[----:B------:R-:W-:Y:S01]  /*0dd0*/  BSSY.RECONVERGENT B2, `(.L_x_26) ;  /* 0x0000011000027945 */ /* 0x000fe20003800200 */
[----:B------:R-:W-:-:S03]  /*0de0*/  ISETP.NE.AND P3, PT, R25, RZ, PT ;  /* 0x000000ff1900720c */ /* 0x000fc60003f65270 */
[----:B------:R-:W-:Y:S10]  /*0df0*/  @!P2 BRA `(.L_x_27) ;  /* 0x000000000038a947 */ /* 0x000ff40003800000 */
[----:B------:R-:W0:Y:S01]  /*0e00*/  S2UR UR5, SR_CgaCtaId ;  /* 0x00000000000579c3 */ /* 0x000e220000008800 */
[----:B------:R-:W-:Y:S01]  /*0e10*/  UMOV UR4, 0x400 ;  /* 0x0000040000047882 */ /* 0x000fe20000000000 */
[----:B------:R-:W-:Y:S02]  /*0e20*/  IMAD.IADD R7, R13, 0x1, R8 ;  /* 0x000000010d077824 */ /* 0x000fe400078e0208 */
[----:B------:R-:W-:Y:S01]  /*0e30*/  VIADD R8, R8, 0x4 ;  /* 0x0000000408087836 */ /* 0x000fe20000000000 */
[----:B0-----:R-:W-:-:S06]  /*0e40*/  ULEA UR4, UR5, UR4, 0x18 ;  /* 0x0000000405047291 */ /* 0x001fcc000f8ec0ff */
[----:B------:R-:W-:-:S05]  /*0e50*/  LEA R7, R7, UR4, 0x2 ;  /* 0x0000000407077c11 */ /* 0x000fca000f8e10ff */
[----:B------:R-:W0:Y:S04]  /*0e60*/  LDS R14, [R7] ;  /* 0x00000000070e7984 */ /* 0x000e280000000800 */
[----:B------:R-:W1:Y:S04]  /*0e70*/  LDS R15, [R7+0x4] ;  /* 0x00000400070f7984 */ /* 0x000e680000000800 */
[----:B------:R-:W2:Y:S04]  /*0e80*/  LDS R19, [R7+0x8] ;  /* 0x0000080007137984 */ /* 0x000ea80000000800 */
[----:B------:R-:W3:Y:S01]  /*0e90*/  LDS R21, [R7+0xc] ;  /* 0x00000c0007157984 */ /* 0x000ee20000000800 */
[----:B0-----:R-:W-:-:S04]  /*0ea0*/  FADD R14, R17, R14 ;  /* 0x0000000e110e7221 */ /* 0x001fc80000000000 */
[----:B-1----:R-:W-:-:S04]  /*0eb0*/  FADD R14, R14, R15 ;  /* 0x0000000f0e0e7221 */ /* 0x002fc80000000000 */
[----:B--2---:R-:W-:-:S04]  /*0ec0*/  FADD R14, R14, R19 ;  /* 0x000000130e0e7221 */ /* 0x004fc80000000000 */
[----:B---3--:R-:W-:-:S07]  /*0ed0*/  FADD R17, R14, R21 ;  /* 0x000000150e117221 */ /* 0x008fce0000000000 */
.L_x_27:
[----:B------:R-:W-:Y:S05]  /*0ee0*/  BSYNC.RECONVERGENT B2 ;  /* 0x0000000000027941 */ /* 0x000fea0003800200 */
.L_x_26:
[----:B------:R-:W-:Y:S05]  /*0ef0*/  @!P3 BRA `(.L_x_19) ;  /* 0x000000000038b947 */ /* 0x000fea0003800000 */
[----:B------:R-:W0:Y:S01]  /*0f00*/  S2UR UR5, SR_CgaCtaId ;  /* 0x00000000000579c3 */ /* 0x000e220000008800 */
[----:B------:R-:W-:Y:S01]  /*0f10*/  UMOV UR4, 0x400 ;  /* 0x0000040000047882 */ /* 0x000fe20000000000 */
[----:B------:R-:W-:Y:S02]  /*0f20*/  IADD3 R13, PT, PT, R13, R8, RZ ;  /* 0x000000080d0d7210 */ /* 0x000fe40007ffe0ff */
[----:B------:R-:W-:Y:S01]  /*0f30*/  ISETP.NE.AND P3, PT, R25, 0x1, PT ;  /* 0x000000011900780c */ /* 0x000fe20003f65270 */
[----:B0-----:R-:W-:-:S06]  /*0f40*/  ULEA UR4, UR5, UR4, 0x18 ;  /* 0x0000000405047291 */ /* 0x001fcc000f8ec0ff */
[----:B------:R-:W-:-:S05]  /*0f50*/  LEA R13, R13, UR4, 0x2 ;  /* 0x000000040d0d7c11 */ /* 0x000fca000f8e10ff */
[----:B------:R-:W0:Y:S02]  /*0f60*/  LDS R8, [R13] ;  /* 0x000000000d087984 */ /* 0x000e240000000800 */
[----:B0-----:R-:W-:Y:S01]  /*0f70*/  FADD R17, R17, R8 ;  /* 0x0000000811117221 */ /* 0x001fe20000000000 */
[----:B------:R-:W-:Y:S06]  /*0f80*/  @!P3 BRA `(.L_x_19) ;  /* 0x000000000014b947 */ /* 0x000fec0003800000 */
[----:B------:R-:W-:Y:S01]  /*0f90*/  ISETP.NE.AND P3, PT, R25, 0x2, PT ;  /* 0x000000021900780c */ /* 0x000fe20003f65270 */
[----:B------:R-:W0:-:S12]  /*0fa0*/  LDS R8, [R13+0x4] ;  /* 0x000004000d087984 */ /* 0x000e180000000800 */
[----:B------:R-:W1:Y:S01]  /*0fb0*/  @P3 LDS R14, [R13+0x8] ;  /* 0x000008000d0e3984 */ /* 0x000e620000000800 */
[----:B0-----:R-:W-:-:S04]  /*0fc0*/  FADD R17, R17, R8 ;  /* 0x0000000811117221 */ /* 0x001fc80000000000 */
[----:B-1----:R-:W-:-:S07]  /*0fd0*/  @P3 FADD R17, R17, R14 ;  /* 0x0000000e11113221 */ /* 0x002fce0000000000 */
.L_x_19:
[----:B------:R-:W-:Y:S05]  /*0fe0*/  BSYNC.RECONVERGENT B0 ;  /* 0x0000000000007941 */ /* 0x000fea0003800200 */
.L_x_18:
[----:B------:R-:W-:-:S05]  /*0ff0*/  VIADD R11, R11, 0x1 ;  /* 0x000000010b0b7836 */ /* 0x000fca0000000000 */
[----:B------:R-:W-:-:S13]  /*1000*/  ISETP.NE.AND P3, PT, R11, R3, PT ;  /* 0x000000030b00720c */ /* 0x000fda0003f65270 */
[----:B------:R-:W-:Y:S05]  /*1010*/  @P3 BRA `(.L_x_28) ;  /* 0xfffffff800203947 */ /* 0x000fea000383ffff */
.L_x_17:
[----:B------:R-:W-:Y:S05]  /*1020*/  BSYNC.RECONVERGENT B1 ;  /* 0x0000000000017941 */ /* 0x000fea0003800200 */
.L_x_16:
[----:B------:R-:W-:Y:S01]  /*1030*/  IMAD R3, R3, R4, RZ ;  /* 0x0000000403037224 */ /* 0x000fe200078e02ff */
[----:B------:R-:W-:Y:S04]  /*1040*/  BSSY.RECONVERGENT B0, `(.L_x_29) ;  /* 0x000000f000007945 */ /* 0x000fe80003800200 */
[----:B------:R-:W-:-:S04]  /*1050*/  I2FP.F32.S32 R6, R3 ;  /* 0x0000000300067245 */ /* 0x000fc80000201400 */
[----:B------:R-:W0:Y:S08]  /*1060*/  MUFU.RCP R0, R6 ;  /* 0x0000000600007308 */ /* 0x000e300000001000 */
[----:B------:R-:W1:Y:S01]  /*1070*/  FCHK P0, R17, R6 ;  /* 0x0000000611007302 */ /* 0x000e620000000000 */
[----:B0-----:R-:W-:-:S04]  /*1080*/  FFMA R3, -R6, R0, 1 ;  /* 0x3f80000006037423 */ /* 0x001fc80000000100 */
[----:B------:R-:W-:-:S04]  /*1090*/  FFMA R0, R0, R3, R0 ;  /* 0x0000000300007223 */ /* 0x000fc80000000000 */
[----:B------:R-:W-:-:S04]  /*10a0*/  FFMA R3, R0, R17, RZ ;  /* 0x0000001100037223 */ /* 0x000fc800000000ff */
[----:B------:R-:W-:-:S04]  /*10b0*/  FFMA R4, -R6, R3, R17 ;  /* 0x0000000306047223 */ /* 0x000fc80000000111 */
[----:B------:R-:W-:Y:S01]  /*10c0*/  FFMA R9, R0, R4, R3 ;  /* 0x0000000400097223 */ /* 0x000fe20000000003 */
[----:B-1----:R-:W-:Y:S06]  /*10d0*/  @!P0 BRA `(.L_x_30) ;  /* 0x0000000000148947 */ /* 0x002fec0003800000 */
[----:B------:R-:W-:Y:S01]  /*10e0*/  IMAD.MOV.U32 R3, RZ, RZ, R6 ;  /* 0x000000ffff037224 */ /* 0x000fe200078e0006 */
[----:B------:R-:W-:Y:S02]  /*10f0*/  MOV R0, R17 ;  /* 0x0000001100007202 */ /* 0x000fe40000000f00 */
[----:B------:R-:W-:-:S07]  /*1100*/  MOV R6, 0x1120 ;  /* 0x0000112000067802 */ /* 0x000fce0000000f00 */
[----:B------:R-:W-:Y:S05]  /*1110*/  CALL.REL.NOINC `($__internal_0_$__cuda_sm3x_div_rn_noftz_f32_slowpath) ;  /* 0x0000000000347944 */ /* 0x000fea0003c00000 */
[----:B------:R-:W-:-:S07]  /*1120*/  MOV R9, R0 ;  /* 0x0000000000097202 */ /* 0x000fce0000000f00 */
.L_x_30:
[----:B------:R-:W-:Y:S05]  /*1130*/  BSYNC.RECONVERGENT B0 ;  /* 0x0000000000007941 */ /* 0x000fea0003800200 */
.L_x_29:
[----:B------:R-:W0:Y:S01]  /*1140*/  LDC.64 R10, c[0x0][0x3a0] ;  /* 0x0000e800ff0a7b82 */ /* 0x000e220000000a00 */
[----:B------:R-:W1:Y:S01]  /*1150*/  LDCU UR5, c[0x0][0x394] ;  /* 0x00007280ff0577ac */ /* 0x000e620008000800 */
[----:B------:R-:W2:Y:S06]  /*1160*/  LDCU UR4, c[0x0][0x3ac] ;  /* 0x00007580ff0477ac */ /* 0x000eac0008000800 */
[----:B------:R-:W3:Y:S01]  /*1170*/  LDC.64 R6, c[0x0][0x388] ;  /* 0x0000e200ff067b82 */ /* 0x000ee20000000a00 */
[----:B0-----:R-:W-:Y:S02]  /*1180*/  IMAD.IADD R2, R2, 0x1, R11 ;  /* 0x0000000102027824 */ /* 0x001fe400078e020b */
[----:B------:R-:W-:-:S04]  /*1190*/  IMAD R5, R10, UR10, R5 ;  /* 0x0000000a0a057c24 */ /* 0x000fc8000f8e0205 */
[----:B-1----:R-:W-:-:S05]  /*11a0*/  IMAD R2, R2, UR5, R5 ;  /* 0x0000000502027c24 */ /* 0x002fca000f8e0205 */
[----:B--2---:R-:W-:-:S05]  /*11b0*/  IADD3 R3, PT, PT, R2, UR4, RZ ;  /* 0x0000000402037c10 */ /* 0x004fca000fffe0ff */
[----:B---3--:R-:W-:-:S05]  /*11c0*/  IMAD.WIDE.U32 R2, R3, 0x4, R6 ;  /* 0x0000000403027825 */ /* 0x008fca00078e0006 */
[----:B------:R-:W-:Y:S01]  /*11d0*/  STG.E desc[UR6][R2.64], R9 ;  /* 0x0000000902007986 */ /* 0x000fe2000c101906 */
[----:B------:R-:W-:Y:S05]  /*11e0*/  EXIT ;  /* 0x000000000000794d */ /* 0x000fea0003800000 */
        .weak           $__internal_0_$__cuda_sm3x_div_rn_noftz_f32_slowpath
        .type           $__internal_0_$__cuda_sm3x_div_rn_noftz_f32_slowpath,@function
        .size           $__internal_0_$__cuda_sm3x_div_rn_noftz_f32_slowpath,(.L_x_78 - $__internal_0_$__cuda_sm3x_div_rn_noftz_f32_slowpath)
$__internal_0_$__cuda_sm3x_div_rn_noftz_f32_slowpath:
[----:B------:R-:W-:Y:S01]  /*11f0*/  SHF.R.U32.HI R8, RZ, 0x17, R3 ;  /* 0x00000017ff087819 */ /* 0x000fe20000011603 */
[----:B------:R-:W-:Y:S01]  /*1200*/  BSSY.RECONVERGENT B1, `(.L_x_31) ;  /* 0x0000062000017945 */ /* 0x000fe20003800200 */
[----:B------:R-:W-:Y:S02]  /*1210*/  SHF.R.U32.HI R7, RZ, 0x17, R0 ;  /* 0x00000017ff077819 */ /* 0x000fe40000011600 */
[----:B------:R-:W-:Y:S02]  /*1220*/  LOP3.LUT R12, R8, 0xff, RZ, 0xc0, !PT ;  /* 0x000000ff080c7812 */ /* 0x000fe400078ec0ff */
[----:B------:R-:W-:-:S03]  /*1230*/  LOP3.LUT R10, R7, 0xff, RZ, 0xc0, !PT ;  /* 0x000000ff070a7812 */ /* 0x000fc600078ec0ff */
[----:B------:R-:W-:Y:S01]  /*1240*/  VIADD R9, R12, 0xffffffff ;  /* 0xffffffff0c097836 */ /* 0x000fe20000000000 */
[----:B------:R-:W-:-:S04]  /*1250*/  IADD3 R8, PT, PT, R10, -0x1, RZ ;  /* 0xffffffff0a087810 */ /* 0x000fc80007ffe0ff */
[----:B------:R-:W-:-:S04]  /*1260*/  ISETP.GT.U32.AND P0, PT, R9, 0xfd, PT ;  /* 0x000000fd0900780c */ /* 0x000fc80003f04070 */
[----:B------:R-:W-:-:S13]  /*1270*/  ISETP.GT.U32.OR P0, PT, R8, 0xfd, P0 ;  /* 0x000000fd0800780c */ /* 0x000fda0000704470 */
[----:B------:R-:W-:Y:S01]  /*1280*/  @!P0 IMAD.MOV.U32 R7, RZ, RZ, RZ ;  /* 0x000000ffff078224 */ /* 0x000fe200078e00ff */
[----:B------:R-:W-:Y:S06]  /*1290*/  @!P0 BRA `(.L_x_32) ;  /* 0x00000000005c8947 */ /* 0x000fec0003800000 */
[----:B------:R-:W-:Y:S02]  /*12a0*/  FSETP.GTU.FTZ.AND P0, PT, |R0|, +INF , PT ;  /* 0x7f8000000000780b */ /* 0x000fe40003f1c200 */
[----:B------:R-:W-:-:S04]  /*12b0*/  FSETP.GTU.FTZ.AND P1, PT, |R3|, +INF , PT ;  /* 0x7f8000000300780b */ /* 0x000fc80003f3c200 */
[----:B------:R-:W-:-:S13]  /*12c0*/  PLOP3.LUT P0, PT, P0, P1, PT, 0xf8, 0x8f ;  /* 0x00000000008f781c */ /* 0x000fda0000703f70 */
[----:B------:R-:W-:Y:S05]  /*12d0*/  @P0 BRA `(.L_x_33) ;  /* 0x00000004004c0947 */ /* 0x000fea0003800000 */
[----:B------:R-:W-:-:S13]  /*12e0*/  LOP3.LUT P0, RZ, R3, 0x7fffffff, R0, 0xc8, !PT ;  /* 0x7fffffff03ff7812 */ /* 0x000fda000780c800 */
[----:B------:R-:W-:Y:S05]  /*12f0*/  @!P0 BRA `(.L_x_34) ;  /* 0x00000004003c8947 */ /* 0x000fea0003800000 */
[C---:B------:R-:W-:Y:S02]  /*1300*/  FSETP.NEU.FTZ.AND P1, PT, |R0|.reuse, +INF , PT ;  /* 0x7f8000000000780b */ /* 0x040fe40003f3d200 */
[----:B------:R-:W-:Y:S02]  /*1310*/  FSETP.NEU.FTZ.AND P2, PT, |R3|, +INF , PT ;  /* 0x7f8000000300780b */ /* 0x000fe40003f5d200 */
[----:B------:R-:W-:-:S11]  /*1320*/  FSETP.NEU.FTZ.AND P0, PT, |R0|, +INF , PT ;  /* 0x7f8000000000780b */ /* 0x000fd60003f1d200 */
[----:B------:R-:W-:Y:S05]  /*1330*/  @!P2 BRA !P1, `(.L_x_34) ;  /* 0x00000004002ca947 */ /* 0x000fea0004800000 */
[----:B------:R-:W-:-:S04]  /*1340*/  LOP3.LUT P1, RZ, R0, 0x7fffffff, RZ, 0xc0, !PT ;  /* 0x7fffffff00ff7812 */ /* 0x000fc8000782c0ff */
[----:B------:R-:W-:-:S13]  /*1350*/  PLOP3.LUT P1, PT, P2, P1, PT, 0x2f, 0xf2 ;  /* 0x0000000000f2781c */ /* 0x000fda0001722577 */
[----:B------:R-:W-:Y:S05]  /*1360*/  @P1 BRA `(.L_x_35) ;  /* 0x0000000400181947 */ /* 0x000fea0003800000 */
[----:B------:R-:W-:-:S04]  /*1370*/  LOP3.LUT P1, RZ, R3, 0x7fffffff, RZ, 0xc0, !PT ;  /* 0x7fffffff03ff7812 */ /* 0x000fc8000782c0ff */
[----:B------:R-:W-:-:S13]  /*1380*/  PLOP3.LUT P0, PT, P0, P1, PT, 0x2f, 0xf2 ;  /* 0x0000000000f2781c */ /* 0x000fda0000702577 */
[----:B------:R-:W-:Y:S05]  /*1390*/  @P0 BRA `(.L_x_36) ;  /* 0x0000000400000947 */ /* 0x000fea0003800000 */
[----:B------:R-:W-:Y:S02]  /*13a0*/  ISETP.GE.AND P0, PT, R8, RZ, PT ;  /* 0x000000ff0800720c */ /* 0x000fe40003f06270 */
[----:B------:R-:W-:-:S11]  /*13b0*/  ISETP.GE.AND P1, PT, R9, RZ, PT ;  /* 0x000000ff0900720c */ /* 0x000fd60003f26270 */
[----:B------:R-:W-:Y:S01]  /*13c0*/  @P0 MOV R7, RZ ;  /* 0x000000ff00070202 */ /* 0x000fe20000000f00 */
[----:B------:R-:W-:Y:S02]  /*13d0*/  @!P0 IMAD.MOV.U32 R7, RZ, RZ, -0x40 ;  /* 0xffffffc0ff078424 */ /* 0x000fe400078e00ff */
[----:B------:R-:W-:Y:S01]  /*13e0*/  @!P0 FFMA R0, R0, 1.84467440737095516160e+19, RZ ;  /* 0x5f80000000008823 */ /* 0x000fe200000000ff */
[----:B------:R-:W-:Y:S02]  /*13f0*/  @!P1 FFMA R3, R3, 1.84467440737095516160e+19, RZ ;  /* 0x5f80000003039823 */ /* 0x000fe400000000ff */
[----:B------:R-:W-:-:S07]  /*1400*/  @!P1 IADD3 R7, PT, PT, R7, 0x40, RZ ;  /* 0x0000004007079810 */ /* 0x000fce0007ffe0ff */
.L_x_32:
[----:B------:R-:W-:Y:S01]  /*1410*/  LEA R8, R12, 0xc0800000, 0x17 ;  /* 0xc08000000c087811 */ /* 0x000fe200078eb8ff */
[----:B------:R-:W-:Y:S04]  /*1420*/  BSSY.RECONVERGENT B2, `(.L_x_37) ;  /* 0x0000036000027945 */ /* 0x000fe80003800200 */
[----:B------:R-:W-:Y:S01]  /*1430*/  IMAD.IADD R8, R3, 0x1, -R8 ;  /* 0x0000000103087824 */ /* 0x000fe200078e0a08 */
[----:B------:R-:W-:-:S03]  /*1440*/  IADD3 R3, PT, PT, R10, -0x7f, RZ ;  /* 0xffffff810a037810 */ /* 0x000fc60007ffe0ff */
[----:B------:R0:W1:Y:S01]  /*1450*/  MUFU.RCP R9, R8 ;  /* 0x0000000800097308 */ /* 0x0000620000001000 */
[----:B------:R-:W-:Y:S01]  /*1460*/  FADD.FTZ R11, -R8, -RZ ;  /* 0x800000ff080b7221 */ /* 0x000fe20000010100 */
[C---:B------:R-:W-:Y:S01]  /*1470*/  IMAD R0, R3.reuse, -0x800000, R0 ;  /* 0xff80000003007824 */ /* 0x040fe200078e0200 */
[----:B0-----:R-:W-:-:S05]  /*1480*/  IADD3 R8, PT, PT, R3, 0x7f, -R12 ;  /* 0x0000007f03087810 */ /* 0x001fca0007ffe80c */
[----:B------:R-:W-:Y:S02]  /*1490*/  IMAD.IADD R8, R8, 0x1, R7 ;  /* 0x0000000108087824 */ /* 0x000fe400078e0207 */
[----:B-1----:R-:W-:-:S04]  /*14a0*/  FFMA R10, R9, R11, 1 ;  /* 0x3f800000090a7423 */ /* 0x002fc8000000000b */
[----:B------:R-:W-:-:S04]  /*14b0*/  FFMA R14, R9, R10, R9 ;  /* 0x0000000a090e7223 */ /* 0x000fc80000000009 */
[----:B------:R-:W-:-:S04]  /*14c0*/  FFMA R9, R0, R14, RZ ;  /* 0x0000000e00097223 */ /* 0x000fc800000000ff */
[----:B------:R-:W-:-:S04]  /*14d0*/  FFMA R10, R11, R9, R0 ;  /* 0x000000090b0a7223 */ /* 0x000fc80000000000 */
[----:B------:R-:W-:-:S04]  /*14e0*/  FFMA R9, R14, R10, R9 ;  /* 0x0000000a0e097223 */ /* 0x000fc80000000009 */
[----:B------:R-:W-:-:S04]  /*14f0*/  FFMA R10, R11, R9, R0 ;  /* 0x000000090b0a7223 */ /* 0x000fc80000000000 */
[----:B------:R-:W-:-:S05]  /*1500*/  FFMA R0, R14, R10, R9 ;  /* 0x0000000a0e007223 */ /* 0x000fca0000000009 */
[----:B------:R-:W-:-:S04]  /*1510*/  SHF.R.U32.HI R3, RZ, 0x17, R0 ;  /* 0x00000017ff037819 */ /* 0x000fc80000011600 */
[----:B------:R-:W-:-:S04]  /*1520*/  LOP3.LUT R3, R3, 0xff, RZ, 0xc0, !PT ;  /* 0x000000ff03037812 */ /* 0x000fc800078ec0ff */
[----:B------:R-:W-:-:S05]  /*1530*/  IADD3 R11, PT, PT, R3, R8, RZ ;  /* 0x00000008030b7210 */ /* 0x000fca0007ffe0ff */
[----:B------:R-:W-:-:S05]  /*1540*/  VIADD R3, R11, 0xffffffff ;  /* 0xffffffff0b037836 */ /* 0x000fca0000000000 */
[----:B------:R-:W-:-:S13]  /*1550*/  ISETP.GE.U32.AND P0, PT, R3, 0xfe, PT ;  /* 0x000000fe0300780c */ /* 0x000fda0003f06070 */
[----:B------:R-:W-:Y:S05]  /*1560*/  @!P0 BRA `(.L_x_38) ;  /* 0x0000000000808947 */ /* 0x000fea0003800000 */
[----:B------:R-:W-:-:S13]  /*1570*/  ISETP.GT.AND P0, PT, R11, 0xfe, PT ;  /* 0x000000fe0b00780c */ /* 0x000fda0003f04270 */
[----:B------:R-:W-:Y:S05]  /*1580*/  @P0 BRA `(.L_x_39) ;  /* 0x00000000006c0947 */ /* 0x000fea0003800000 */
[----:B------:R-:W-:-:S13]  /*1590*/  ISETP.GE.AND P0, PT, R11, 0x1, PT ;  /* 0x000000010b00780c */ /* 0x000fda0003f06270 */
[----:B------:R-:W-:Y:S05]  /*15a0*/  @P0 BRA `(.L_x_40) ;  /* 0x0000000000740947 */ /* 0x000fea0003800000 */
[----:B------:R-:W-:Y:S02]  /*15b0*/  ISETP.GE.AND P0, PT, R11, -0x18, PT ;  /* 0xffffffe80b00780c */ /* 0x000fe40003f06270 */
[----:B------:R-:W-:-:S11]  /*15c0*/  LOP3.LUT R0, R0, 0x80000000, RZ, 0xc0, !PT ;  /* 0x8000000000007812 */ /* 0x000fd600078ec0ff */
[----:B------:R-:W-:Y:S05]  /*15d0*/  @!P0 BRA `(.L_x_40) ;  /* 0x0000000000688947 */ /* 0x000fea0003800000 */
[CCC-:B------:R-:W-:Y:S01]  /*15e0*/  FFMA.RZ R3, R14.reuse, R10.reuse, R9.reuse ;  /* 0x0000000a0e037223 */ /* 0x1c0fe2000000c009 */
[CCC-:B------:R-:W-:Y:S01]  /*15f0*/  FFMA.RM R8, R14.reuse, R10.reuse, R9.reuse ;  /* 0x0000000a0e087223 */ /* 0x1c0fe20000004009 */
[C---:B------:R-:W-:Y:S02]  /*1600*/  ISETP.NE.AND P2, PT, R11.reuse, RZ, PT ;  /* 0x000000ff0b00720c */ /* 0x040fe40003f45270 */
[----:B------:R-:W-:Y:S02]  /*1610*/  ISETP.NE.AND P1, PT, R11, RZ, PT ;  /* 0x000000ff0b00720c */ /* 0x000fe40003f25270 */
[----:B------:R-:W-:Y:S01]  /*1620*/  LOP3.LUT R7, R3, 0x7fffff, RZ, 0xc0, !PT ;  /* 0x007fffff03077812 */ /* 0x000fe200078ec0ff */
[----:B------:R-:W-:Y:S01]  /*1630*/  FFMA.RP R3, R14, R10, R9 ;  /* 0x0000000a0e037223 */ /* 0x000fe20000008009 */
[----:B------:R-:W-:Y:S01]  /*1640*/  IADD3 R10, PT, PT, R11, 0x20, RZ ;  /* 0x000000200b0a7810 */ /* 0x000fe20007ffe0ff */
[----:B------:R-:W-:Y:S01]  /*1650*/  IMAD.MOV R9, RZ, RZ, -R11 ;  /* 0x000000ffff097224 */ /* 0x000fe200078e0a0b */
[----:B------:R-:W-:-:S02]  /*1660*/  LOP3.LUT R7, R7, 0x800000, RZ, 0xfc, !PT ;  /* 0x0080000007077812 */ /* 0x000fc400078efcff */
[----:B------:R-:W-:Y:S02]  /*1670*/  FSETP.NEU.FTZ.AND P0, PT, R3, R8, PT ;  /* 0x000000080300720b */ /* 0x000fe40003f1d000 */
[----:B------:R-:W-:Y:S02]  /*1680*/  SHF.L.U32 R10, R7, R10, RZ ;  /* 0x0000000a070a7219 */ /* 0x000fe400000006ff */
[----:B------:R-:W-:Y:S02]  /*1690*/  SEL R8, R9, RZ, P2 ;  /* 0x000000ff09087207 */ /* 0x000fe40001000000 */
[----:B------:R-:W-:Y:S02]  /*16a0*/  ISETP.NE.AND P1, PT, R10, RZ, P1 ;  /* 0x000000ff0a00720c */ /* 0x000fe40000f25270 */
[----:B------:R-:W-:Y:S02]  /*16b0*/  SHF.R.U32.HI R8, RZ, R8, R7 ;  /* 0x00000008ff087219 */ /* 0x000fe40000011607 */
[----:B------:R-:W-:-:S02]  /*16c0*/  PLOP3.LUT P0, PT, P0, P1, PT, 0xf8, 0x8f ;  /* 0x00000000008f781c */ /* 0x000fc40000703f70 */
[----:B------:R-:W-:Y:S02]  /*16d0*/  SHF.R.U32.HI R10, RZ, 0x1, R8 ;  /* 0x00000001ff0a7819 */ /* 0x000fe40000011608 */
[----:B------:R-:W-:-:S04]  /*16e0*/  SEL R3, RZ, 0x1, !P0 ;  /* 0x00000001ff037807 */ /* 0x000fc80004000000 */
[----:B------:R-:W-:-:S04]  /*16f0*/  LOP3.LUT R3, R3, 0x1, R10, 0xf8, !PT ;  /* 0x0000000103037812 */ /* 0x000fc800078ef80a */
[----:B------:R-:W-:-:S04]  /*1700*/  LOP3.LUT R3, R3, R8, RZ, 0xc0, !PT ;  /* 0x0000000803037212 */ /* 0x000fc800078ec0ff */
[----:B------:R-:W-:-:S04]  /*1710*/  IADD3 R3, PT, PT, R10, R3, RZ ;  /* 0x000000030a037210 */ /* 0x000fc80007ffe0ff */
[----:B------:R-:W-:Y:S01]  /*1720*/  LOP3.LUT R0, R3, R0, RZ, 0xfc, !PT ;  /* 0x0000000003007212 */ /* 0x000fe200078efcff */
[----:B------:R-:W-:Y:S06]  /*1730*/  BRA `(.L_x_40) ;  /* 0x0000000000107947 */ /* 0x000fec0003800000 */
.L_x_39:
[----:B------:R-:W-:-:S04]  /*1740*/  LOP3.LUT R0, R0, 0x80000000, RZ, 0xc0, !PT ;  /* 0x8000000000007812 */ /* 0x000fc800078ec0ff */
[----:B------:R-:W-:Y:S01]  /*1750*/  LOP3.LUT R0, R0, 0x7f800000, RZ, 0xfc, !PT ;  /* 0x7f80000000007812 */ /* 0x000fe200078efcff */
[----:B------:R-:W-:Y:S06]  /*1760*/  BRA `(.L_x_40) ;  /* 0x0000000000047947 */ /* 0x000fec0003800000 */
.L_x_38:
[----:B------:R-:W-:-:S07]  /*1770*/  IMAD R0, R8, 0x800000, R0 ;  /* 0x0080000008007824 */ /* 0x000fce00078e0200 */
.L_x_40:
[----:B------:R-:W-:Y:S05]  /*1780*/  BSYNC.RECONVERGENT B2 ;  /* 0x0000000000027941 */ /* 0x000fea0003800200 */
.L_x_37:
[----:B------:R-:W-:Y:S05]  /*1790*/  BRA `(.L_x_41) ;  /* 0x0000000000207947 */ /* 0x000fea0003800000 */
.L_x_36:
[----:B------:R-:W-:-:S04]  /*17a0*/  LOP3.LUT R0, R3, 0x80000000, R0, 0x48, !PT ;  /* 0x8000000003007812 */ /* 0x000fc800078e4800 */
[----:B------:R-:W-:Y:S01]  /*17b0*/  LOP3.LUT R0, R0, 0x7f800000, RZ, 0xfc, !PT ;  /* 0x7f80000000007812 */ /* 0x000fe200078efcff */
[----:B------:R-:W-:Y:S06]  /*17c0*/  BRA `(.L_x_41) ;  /* 0x0000000000147947 */ /* 0x000fec0003800000 */
.L_x_35:
[----:B------:R-:W-:Y:S01]  /*17d0*/  LOP3.LUT R0, R3, 0x80000000, R0, 0x48, !PT ;  /* 0x8000000003007812 */ /* 0x000fe200078e4800 */
[----:B------:R-:W-:Y:S06]  /*17e0*/  BRA `(.L_x_41) ;  /* 0x00000000000c7947 */ /* 0x000fec0003800000 */
.L_x_34:
[----:B------:R-:W0:Y:S01]  /*17f0*/  MUFU.RSQ R0, -QNAN ;  /* 0xffc0000000007908 */ /* 0x000e220000001400 */
[----:B------:R-:W-:Y:S05]  /*1800*/  BRA `(.L_x_41) ;  /* 0x0000000000047947 */ /* 0x000fea0003800000 */
.L_x_33:
[----:B------:R-:W-:-:S07]  /*1810*/  FADD.FTZ R0, R0, R3 ;  /* 0x0000000300007221 */ /* 0x000fce0000010000 */
.L_x_41:
[----:B------:R-:W-:Y:S05]  /*1820*/  BSYNC.RECONVERGENT B1 ;  /* 0x0000000000017941 */ /* 0x000fea0003800200 */
.L_x_31:
[----:B------:R-:W-:-:S04]  /*1830*/  HFMA2 R7, -RZ, RZ, 0, 0 ;  /* 0x00000000ff077431 */ /* 0x000fc800000001ff */
[----:B0-----:R-:W-:Y:S05]  /*1840*/  RET.REL.NODEC R6 `(_Z15zoom_out_kernelPKfPfiiiiiiiii) ;  /* 0xffffffe406ec7950 */ /* 0x001fea0003c3ffff */
.L_x_42:
        /* <DEDUP_REMOVED lines=11> */
.L_x_78:


//--------------------- .text._Z14zoom_in_kernelPKfPfiiiiiiiii --------------------------
	.section	.text._Z14zoom_in_kernelPKfPfiiiiiiiii,"ax",@progbits
	.align	128
        .global         _Z14zoom_in_kernelPKfPfiiiiiiiii
        .type           _Z14zoom_in_kernelPKfPfiiiiiiiii,@function
        .size           _Z14zoom_in_kernelPKfPfiiiiiiiii,(.L_x_79 - _Z14zoom_in_kernelPKfPfiiiiiiiii)
        .other          _Z14zoom_in_kernelPKfPfiiiiiiiii,@"STO_CUDA_ENTRY STV_DEFAULT"
_Z14zoom_in_kernelPKfPfiiiiiiiii:
.text._Z14zoom_in_kernelPKfPfiiiiiiiii:
        /* <DEDUP_REMOVED lines=23> */
[----:B------:R-:W-:Y:S05]  /*0170*/  CALL.REL.NOINC `($__internal_1_$__cuda_sm3x_div_rn_noftz_f32_slowpath) ;  /* 0x0000001000347944 */ /* 0x000fea0003c00000 */
[----:B------:R-:W-:-:S07]  /*0180*/  IMAD.MOV.U32 R4, RZ, RZ, R0 ;  /* 0x000000ffff047224 */ /* 0x000fce00078e0000 */
.L_x_43:
        /* <DEDUP_REMOVED lines=14> */
[----:B------:R-:W-:Y:S05]  /*0270*/  CALL.REL.NOINC `($__internal_1_$__cuda_sm3x_div_rn_noftz_f32_slowpath) ;  /* 0x0000000c00f47944 */ /* 0x000fea0003c00000 */
[----:B------:R-:W-:-:S07]  /*0280*/  MOV R3, R0 ;  /* 0x0000000000037202 */ /* 0x000fce0000000f00 */
.L_x_44:
        /* <DEDUP_REMOVED lines=22> */
.L_x_50:
        /* <DEDUP_REMOVED lines=8> */
[----:B-1----:R-:W-:-:S04]  /*0470*/  IMAD R7, R10, UR10, R9 ;  /* 0x0000000a0a077c24 */ /* 0x002fc8000f8e0209 */
[----:B--2---:R-:W-:Y:S01]  /*0480*/  IMAD R19, R16, UR11, R7 ;  /* 0x0000000b10137c24 */ /* 0x004fe2000f8e0207 */
[----:B0-----:R-:W-:Y:S01]  /*0490*/  LEA R15, R15, R8, 0x18 ;  /* 0x000000080f0f7211 */ /* 0x001fe200078ec0ff */
[----:B------:R-:W-:-:S07]  /*04a0*/  IMAD.MOV.U32 R8, RZ, RZ, R17 ;  /* 0x000000ffff087224 */ /* 0x000fce00078e0011 */
.L_x_49:
        /* <DEDUP_REMOVED lines=8> */
[----:B------:R-:W-:Y:S02]  /*0530*/  IMAD R12, R0, R5, R8 ;  /* 0x00000005000c7224 */ /* 0x000fe400078e0208 */
[----:B------:R-:W-:-:S03]  /*0540*/  VIADD R8, R8, UR9 ;  /* 0x0000000908087c36 */ /* 0x000fc60008000000 */
[----:B------:R-:W-:Y:S02]  /*0550*/  LEA R12, R12, R15, 0x2 ;  /* 0x0000000f0c0c7211 */ /* 0x000fe400078e10ff */
[----:B------:R-:W-:-:S03]  /*0560*/  ISETP.GE.AND P0, PT, R8, R0, PT ;  /* 0x000000000800720c */ /* 0x000fc60003f06270 */
[----:B--2---:R0:W-:Y:S10]  /*0570*/  STS [R12], R7 ;  /* 0x000000070c007388 */ /* 0x0041f40000000800 */
[----:B------:R-:W-:Y:S05]  /*0580*/  @!P0 BRA `(.L_x_49) ;  /* 0xfffffffc00c88947 */ /* 0x000fea000383ffff */
.L_x_48:
[----:B------:R-:W-:Y:S05]  /*0590*/  BSYNC.RECONVERGENT B1 ;  /* 0x0000000000017941 */ /* 0x000fea0003800200 */
.L_x_47:
[----:B------:R-:W-:-:S05]  /*05a0*/  VIADD R5, R5, UR8 ;  /* 0x0000000805057c36 */ /* 0x000fca0008000000 */
[----:B------:R-:W-:-:S13]  /*05b0*/  ISETP.GE.AND P0, PT, R5, R14, PT ;  /* 0x0000000e0500720c */ /* 0x000fda0003f06270 */
[----:B------:R-:W-:Y:S05]  /*05c0*/  @!P0 BRA `(.L_x_50) ;  /* 0xfffffffc00888947 */ /* 0x000fea000383ffff */
.L_x_46:
[----:B------:R-:W-:Y:S05]  /*05d0*/  BSYNC.RECONVERGENT B0 ;  /* 0x0000000000007941 */ /* 0x000fea0003800200 */
.L_x_45:
[----:B------:R-:W1:Y:S01]  /*05e0*/  S2R R5, SR_TID.X ;  /* 0x0000000000057919 */ /* 0x000e620000002100 */
[----:B------:R-:W2:Y:S01]  /*05f0*/  LDCU.64 UR18, c[0x0][0x398] ;  /* 0x00007300ff1277ac */ /* 0x000ea20008000a00 */
[----:B------:R-:W-:Y:S01]  /*0600*/  VIADD R2, R2, UR4 ;  /* 0x0000000402027c36 */ /* 0x000fe20008000000 */
[----:B------:R-:W3:Y:S01]  /*0610*/  LDCU UR11, c[0x0][0x3a4] ;  /* 0x00007480ff0b77ac */ /* 0x000ee20008000800 */
[----:B------:R-:W4:Y:S01]  /*0620*/  LDCU.64 UR12, c[0x0][0x3a8] ;  /* 0x00007500ff0c77ac */ /* 0x000f220008000a00 */
[----:B------:R-:W5:Y:S01]  /*0630*/  LDCU UR14, c[0x0][0x3b0] ;  /* 0x00007600ff0e77ac */ /* 0x000f620008000800 */
[----:B-1----:R-:W-:Y:S01]  /*0640*/  IADD3 R5, PT, PT, R5, UR5, RZ ;  /* 0x0000000505057c10 */ /* 0x002fe2000fffe0ff */
[----:B------:R-:W-:Y:S03]  /*0650*/  BAR.SYNC.DEFER_BLOCKING 0x0 ;  /* 0x0000000000007b1d */ /* 0x000fe60000010000 */
[----:B--2---:R-:W-:-:S04]  /*0660*/  ISETP.GE.AND P0, PT, R5, UR19, PT ;  /* 0x0000001305007c0c */ /* 0x004fc8000bf06270 */
[----:B------:R-:W-:-:S04]  /*0670*/  ISETP.GE.OR P0, PT, R2, UR18, P0 ;  /* 0x0000001202007c0c */ /* 0x000fc80008706670 */
[----:B---3--:R-:W-:-:S04]  /*0680*/  ISETP.LT.OR P0, PT, R2, UR11, P0 ;  /* 0x0000000b02007c0c */ /* 0x008fc80008701670 */
[----:B----4-:R-:W-:-:S04]  /*0690*/  ISETP.GE.OR P0, PT, R2, UR12, P0 ;  /* 0x0000000c02007c0c */ /* 0x010fc80008706670 */
[----:B------:R-:W-:-:S04]  /*06a0*/  ISETP.LT.OR P0, PT, R5, UR13, P0 ;  /* 0x0000000d05007c0c */ /* 0x000fc80008701670 */
[----:B-----5:R-:W-:-:S13]  /*06b0*/  ISETP.GE.OR P0, PT, R5, UR14, P0 ;  /* 0x0000000e05007c0c */ /* 0x020fda0008706670 */
[----:B------:R-:W-:Y:S05]  /*06c0*/  @P0 EXIT ;  /* 0x000000000000094d */ /* 0x000fea0003800000 */
[----:B------:R-:W-:Y:S01]  /*06d0*/  VIADD R8, R2, 0x1 ;  /* 0x0000000102087836 */ /* 0x000fe20000000000 */
[----:B0-----:R-:W-:Y:S01]  /*06e0*/  I2FP.F32.U32 R7, R2 ;  /* 0x0000000200077245 */ /* 0x001fe20000201000 */
[----:B------:R-:W-:Y:S01]  /*06f0*/  BSSY.RECONVERGENT B1, `(.L_x_51) ;  /* 0x0000099000017945 */ /* 0x000fe20003800200 */
[----:B------:R-:W-:Y:S02]  /*0700*/  IMAD.MOV.U32 R17, RZ, RZ, RZ ;  /* 0x000000ffff117224 */ /* 0x000fe400078e00ff */
[----:B------:R-:W-:Y:S01]  /*0710*/  I2FP.F32.U32 R11, R8 ;  /* 0x00000008000b7245 */ /* 0x000fe20000201000 */
[----:B------:R-:W-:Y:S01]  /*0720*/  FMUL R7, R7, R4 ;  /* 0x0000000407077220 */ /* 0x000fe20000400000 */
[----:B------:R-:W-:-:S03]  /*0730*/  I2FP.F32.S32 R8, R5 ;  /* 0x0000000500087245 */ /* 0x000fc60000201400 */
[----:B------:R-:W-:Y:S01]  /*0740*/  FMUL R11, R11, R4 ;  /* 0x000000040b0b7220 */ /* 0x000fe20000400000 */
[----:B------:R-:W-:Y:S01]  /*0750*/  F2I.FLOOR.NTZ R12, R7 ;  /* 0x00000007000c7305 */ /* 0x000fe20000207100 */
[----:B------:R-:W-:Y:S01]  /*0760*/  IADD3 R4, PT, PT, R5, 0x1, RZ ;  /* 0x0000000105047810 */ /* 0x000fe20007ffe0ff */
[----:B------:R-:W-:-:S03]  /*0770*/  FMUL R8, R8, R3 ;  /* 0x0000000308087220 */ /* 0x000fc60000400000 */
[----:B------:R-:W-:-:S03]  /*0780*/  I2FP.F32.S32 R4, R4 ;  /* 0x0000000400047245 */ /* 0x000fc60000201400 */
[----:B------:R-:W0:Y:S02]  /*0790*/  F2I.CEIL.NTZ R11, R11 ;  /* 0x0000000b000b7305 */ /* 0x000e24000020b100 */
[----:B------:R-:W-:-:S06]  /*07a0*/  FMUL R10, R4, R3 ;  /* 0x00000003040a7220 */ /* 0x000fcc0000400000 */
[----:B------:R-:W-:Y:S01]  /*07b0*/  F2I.FLOOR.NTZ R8, R8 ;  /* 0x0000000800087305 */ /* 0x000fe20000207100 */
[----:B0-----:R-:W-:-:S07]  /*07c0*/  IMAD.IADD R3, R11, 0x1, -R12 ;  /* 0x000000010b037824 */ /* 0x001fce00078e0a0c */
[----:B------:R-:W0:Y:S01]  /*07d0*/  F2I.CEIL.NTZ R13, R10 ;  /* 0x0000000a000d7305 */ /* 0x000e22000020b100 */
[----:B------:R-:W-:Y:S02]  /*07e0*/  ISETP.GE.AND P0, PT, R3, 0x1, PT ;  /* 0x000000010300780c */ /* 0x000fe40003f06270 */
[----:B0-----:R-:W-:-:S11]  /*07f0*/  IADD3 R4, PT, PT, -R8, R13, RZ ;  /* 0x0000000d08047210 */ /* 0x001fd60007ffe1ff */
[----:B------:R-:W-:Y:S05]  /*0800*/  @!P0 BRA `(.L_x_52) ;  /* 0x00000008001c8947 */ /* 0x000fea0003800000 */
[----:B------:R-:W-:Y:S01]  /*0810*/  LOP3.LUT R23, R4, 0xf, RZ, 0xc0, !PT ;  /* 0x0000000f04177812 */ /* 0x000fe200078ec0ff */
[----:B------:R-:W-:Y:S01]  /*0820*/  IMAD.IADD R7, R8, 0x1, -R13 ;  /* 0x0000000108077824 */ /* 0x000fe200078e0a0d */
[----:B------:R-:W-:Y:S01]  /*0830*/  LOP3.LUT R24, R4, 0x7, RZ, 0xc0, !PT ;  /* 0x0000000704187812 */ /* 0x000fe200078ec0ff */
[----:B------:R-:W-:Y:S02]  /*0840*/  HFMA2 R17, -RZ, RZ, 0, 0 ;  /* 0x00000000ff117431 */ /* 0x000fe400000001ff */
[----:B------:R-:W-:Y:S01]  /*0850*/  IMAD.IADD R6, R12, 0x1, -R6 ;  /* 0x000000010c067824 */ /* 0x000fe200078e0a06 */
[----:B------:R-:W-:Y:S01]  /*0860*/  LOP3.LUT R25, R4, 0x3, RZ, 0xc0, !PT ;  /* 0x0000000304197812 */ /* 0x000fe200078ec0ff */
[----:B------:R-:W-:Y:S01]  /*0870*/  VIADD R10, R23, 0xffffffff ;  /* 0xffffffff170a7836 */ /* 0x000fe20000000000 */
[----:B------:R-:W-:Y:S01]  /*0880*/  IADD3 R11, PT, PT, R24, -0x1, RZ ;  /* 0xffffffff180b7810 */ /* 0x000fe20007ffe0ff */
[----:B------:R-:W-:Y:S01]  /*0890*/  IMAD.IADD R9, R8, 0x1, -R9 ;  /* 0x0000000108097824 */ /* 0x000fe200078e0a09 */
[----:B------:R-:W-:-:S02]  /*08a0*/  ISETP.GT.U32.AND P0, PT, R7, -0x10, PT ;  /* 0xfffffff00700780c */ /* 0x000fc40003f04070 */
[----:B------:R-:W-:Y:S02]  /*08b0*/  ISETP.GE.U32.AND P1, PT, R10, 0x7, PT ;  /* 0x000000070a00780c */ /* 0x000fe40003f26070 */
[----:B------:R-:W-:Y:S02]  /*08c0*/  LOP3.LUT R10, R4, 0x7ffffff0, RZ, 0xc0, !PT ;  /* 0x7ffffff0040a7812 */ /* 0x000fe400078ec0ff */
[----:B------:R-:W-:Y:S01]  /*08d0*/  ISETP.GE.U32.AND P2, PT, R11, 0x3, PT ;  /* 0x000000030b00780c */ /* 0x000fe20003f46070 */
[----:B------:R-:W-:Y:S02]  /*08e0*/  IMAD.MOV.U32 R11, RZ, RZ, RZ ;  /* 0x000000ffff0b7224 */ /* 0x000fe400078e00ff */
[----:B------:R-:W-:-:S10]  /*08f0*/  IMAD.MOV R12, RZ, RZ, -R10 ;  /* 0x000000ffff0c7224 */ /* 0x000fd400078e0a0a */
.L_x_63:
[----:B------:R-:W-:Y:S01]  /*0900*/  ISETP.GE.AND P3, PT, R4, 0x1, PT ;  /* 0x000000010400780c */ /* 0x000fe20003f66270 */
[----:B------:R-:W-:-:S12]  /*0910*/  BSSY.RECONVERGENT B0, `(.L_x_53) ;  /* 0x0000073000007945 */ /* 0x000fd80003800200 */
[----:B------:R-:W-:Y:S05]  /*0920*/  @!P3 BRA `(.L_x_54) ;  /* 0x0000000400c4b947 */ /* 0x000fea0003800000 */
[----:B------:R-:W-:Y:S01]  /*0930*/  IADD3 R13, PT, PT, R6, R11, RZ ;  /* 0x0000000b060d7210 */ /* 0x000fe20007ffe0ff */
[----:B------:R-:W-:Y:S01]  /*0940*/  BSSY.RECONVERGENT B2, `(.L_x_55) ;  /* 0x0000031000027945 */ /* 0x000fe20003800200 */
[----:B------:R-:W-:-:S03]  /*0950*/  IMAD.MOV.U32 R8, RZ, RZ, RZ ;  /* 0x000000ffff087224 */ /* 0x000fc600078e00ff */
[----:B------:R-:W-:Y:S01]  /*0960*/  IMAD R13, R0, R13, R9 ;  /* 0x0000000d000d7224 */ /* 0x000fe200078e0209 */
[----:B------:R-:W-:Y:S06]  /*0970*/  @P0 BRA `(.L_x_56) ;  /* 0x0000000000b40947 */ /* 0x000fec0003800000 */
[----:B------:R-:W0:Y:S01]  /*0980*/  S2UR UR5, SR_CgaCtaId ;  /* 0x00000000000579c3 */ /* 0x000e220000008800 */
[----:B------:R-:W-:Y:S01]  /*0990*/  UMOV UR4, 0x400 ;  /* 0x0000040000047882 */ /* 0x000fe20000000000 */
[----:B------:R-:W-:Y:S01]  /*09a0*/  BSSY.RECONVERGENT B3, `(.L_x_57) ;  /* 0x0000029000037945 */ /* 0x000fe20003800200 */
[----:B------:R-:W-:Y:S01]  /*09b0*/  IMAD.MOV.U32 R7, RZ, RZ, R12 ;  /* 0x000000ffff077224 */ /* 0x000fe200078e000c */
[----:B0-----:R-:W-:-:S06]  /*09c0*/  ULEA UR4, UR5, UR4, 0x18 ;  /* 0x0000000405047291 */ /* 0x001fcc000f8ec0ff */
[----:B------:R-:W-:-:S04]  /*09d0*/  LEA R14, R13, UR4, 0x2 ;  /* 0x000000040d0e7c11 */ /* 0x000fc8000f8e10ff */
[----:B------:R-:W-:-:S07]  /*09e0*/  IADD3 R14, PT, PT, R14, 0x20, RZ ;  /* 0x000000200e0e7810 */ /* 0x000fce0007ffe0ff */
.L_x_58:
        /* <DEDUP_REMOVED lines=27> */
[----:B0-----:R-:W-:-:S03]  /*0ba0*/  VIADD R14, R14, 0x40 ;  /* 0x000000400e0e7836 */ /* 0x001fc60000000000 */
        /* <DEDUP_REMOVED lines=9> */
.L_x_57:
[----:B------:R-:W-:-:S07]  /*0c40*/  MOV R8, R10 ;  /* 0x0000000a00087202 */ /* 0x000fce0000000f00 */
.L_x_56:
[----:B------:R-:W-:Y:S05]  /*0c50*/  BSYNC.RECONVERGENT B2 ;  /* 0x0000000000027941 */ /* 0x000fea0003800200 */
.L_x_55:
[----:B------:R-:W-:-:S13]  /*0c60*/  ISETP.NE.AND P3, PT, R23, RZ, PT ;  /* 0x000000ff1700720c */ /* 0x000fda0003f65270 */
        /* <DEDUP_REMOVED lines=26> */
.L_x_60:
[----:B------:R-:W-:Y:S05]  /*0e10*/  BSYNC.RECONVERGENT B2 ;  /* 0x0000000000027941 */ /* 0x000fea0003800200 */
.L_x_59:
[----:B------:R-:W-:Y:S05]  /*0e20*/  @!P3 BRA `(.L_x_54) ;  /* 0x000000000084b947 */ /* 0x000fea0003800000 */
[----:B------:R-:W-:Y:S01]  /*0e30*/  BSSY.RECONVERGENT B2, `(.L_x_61) ;  /* 0x0000011000027945 */ /* 0x000fe20003800200 */
[----:B------:R-:W-:-:S03]  /*0e40*/  ISETP.NE.AND P3, PT, R25, RZ, PT ;  /* 0x000000ff1900720c */ /* 0x000fc60003f65270 */
[----:B------:R-:W-:Y:S10]  /*0e50*/  @!P2 BRA `(.L_x_62) ;  /* 0x000000000038a947 */ /* 0x000ff40003800000 */
[----:B------:R-:W0:Y:S01]  /*0e60*/  S2UR UR5, SR_CgaCtaId ;  /* 0x00000000000579c3 */ /* 0x000e220000008800 */
[----:B------:R-:W-:Y:S01]  /*0e70*/  UMOV UR4, 0x400 ;  /* 0x0000040000047882 */ /* 0x000fe20000000000 */
[----:B------:R-:W-:Y:S01]  /*0e80*/  IADD3 R7, PT, PT, R13, R8, RZ ;  /* 0x000000080d077210 */ /* 0x000fe20007ffe0ff */
        /* <DEDUP_REMOVED lines=11> */
.L_x_62:
[----:B------:R-:W-:Y:S05]  /*0f40*/  BSYNC.RECONVERGENT B2 ;  /* 0x0000000000027941 */ /* 0x000fea0003800200 */
.L_x_61:
[----:B------:R-:W-:Y:S05]  /*0f50*/  @!P3 BRA `(.L_x_54) ;  /* 0x000000000038b947 */ /* 0x000fea0003800000 */
[----:B------:R-:W0:Y:S01]  /*0f60*/  S2UR UR5, SR_CgaCtaId ;  /* 0x00000000000579c3 */ /* 0x000e220000008800 */
[----:B------:R-:W-:Y:S01]  /*0f70*/  UMOV UR4, 0x400 ;  /* 0x0000040000047882 */ /* 0x000fe20000000000 */
[----:B------:R-:W-:Y:S01]  /*0f80*/  IMAD.IADD R13, R13, 0x1, R8 ;  /* 0x000000010d0d7824 */ /* 0x000fe200078e0208 */
        /* <DEDUP_REMOVED lines=11> */
.L_x_54:
[----:B------:R-:W-:Y:S05]  /*1040*/  BSYNC.RECONVERGENT B0 ;  /* 0x0000000000007941 */ /* 0x000fea0003800200 */
.L_x_53:
[----:B------:R-:W-:-:S04]  /*1050*/  IADD3 R11, PT, PT, R11, 0x1, RZ ;  /* 0x000000010b0b7810 */ /* 0x000fc80007ffe0ff */
[----:B------:R-:W-:-:S13]  /*1060*/  ISETP.NE.AND P3, PT, R11, R3, PT ;  /* 0x000000030b00720c */ /* 0x000fda0003f65270 */
[----:B------:R-:W-:Y:S05]  /*1070*/  @P3 BRA `(.L_x_63) ;  /* 0xfffffff800203947 */ /* 0x000fea000383ffff */
.L_x_52:
[----:B------:R-:W-:Y:S05]  /*1080*/  BSYNC.RECONVERGENT B1 ;  /* 0x0000000000017941 */ /* 0x000fea0003800200 */
.L_x_51:
        /* <DEDUP_REMOVED lines=12> */
[----:B------:R-:W-:Y:S01]  /*1150*/  MOV R6, 0x1180 ;  /* 0x0000118000067802 */ /* 0x000fe20000000f00 */
[----:B------:R-:W-:-:S07]  /*1160*/  IMAD.MOV.U32 R0, RZ, RZ, R17 ;  /* 0x000000ffff007224 */ /* 0x000fce00078e0011 */
[----:B------:R-:W-:Y:S05]  /*1170*/  CALL.REL.NOINC `($__internal_1_$__cuda_sm3x_div_rn_noftz_f32_slowpath) ;  /* 0x0000000000347944 */ /* 0x000fea0003c00000 */
[----:B------:R-:W-:-:S07]  /*1180*/  MOV R9, R0 ;  /* 0x0000000000097202 */ /* 0x000fce0000000f00 */
.L_x_65:
[----:B------:R-:W-:Y:S05]  /*1190*/  BSYNC.RECONVERGENT B0 ;  /* 0x0000000000007941 */ /* 0x000fea0003800200 */
.L_x_64:
[----:B------:R-:W0:Y:S01]  /*11a0*/  LDC.64 R10, c[0x0][0x3a0] ;  /* 0x0000e800ff0a7b82 */ /* 0x000e220000000a00 */
[----:B------:R-:W1:Y:S01]  /*11b0*/  LDCU UR4, c[0x0][0x394] ;  /* 0x00007280ff0477ac */ /* 0x000e620008000800 */
[----:B------:R-:W2:Y:S06]  /*11c0*/  LDCU UR5, c[0x0][0x3ac] ;  /* 0x00007580ff0577ac */ /* 0x000eac0008000800 */
[----:B------:R-:W3:Y:S01]  /*11d0*/  LDC.64 R6, c[0x0][0x388] ;  /* 0x0000e200ff067b82 */ /* 0x000ee20000000a00 */
[----:B0-----:R-:W-:Y:S02]  /*11e0*/  IMAD.IADD R2, R2, 0x1, -R11 ;  /* 0x0000000102027824 */ /* 0x001fe400078e0a0b */
[----:B------:R-:W-:-:S04]  /*11f0*/  IMAD R5, R10, UR10, R5 ;  /* 0x0000000a0a057c24 */ /* 0x000fc8000f8e0205 */
[----:B-1----:R-:W-:-:S04]  /*1200*/  IMAD R2, R2, UR4, R5 ;  /* 0x0000000402027c24 */ /* 0x002fc8000f8e0205 */
[----:B--2---:R-:W-:-:S04]  /*1210*/  VIADD R3, R2, -UR5 ;  /* 0x8000000502037c36 */ /* 0x004fc80008000000 */
[----:B---3--:R-:W-:-:S05]  /*1220*/  IMAD.WIDE.U32 R2, R3, 0x4, R6 ;  /* 0x0000000403027825 */ /* 0x008fca00078e0006 */
[----:B------:R-:W-:Y:S01]  /*1230*/  STG.E desc[UR6][R2.64], R9 ;  /* 0x0000000902007986 */ /* 0x000fe2000c101906 */
[----:B------:R-:W-:Y:S05]  /*1240*/  EXIT ;  /* 0x000000000000794d */ /* 0x000fea0003800000 */
        .weak           $__internal_1_$__cuda_sm3x_div_rn_noftz_f32_slowpath
        .type           $__internal_1_$__cuda_sm3x_div_rn_noftz_f32_slowpath,@function
        .size           $__internal_1_$__cuda_sm3x_div_rn_noftz_f32_slowpath,(.L_x_79 - $__internal_1_$__cuda_sm3x_div_rn_noftz_f32_slowpath)
$__internal_1_$__cuda_sm3x_div_rn_noftz_f32_slowpath:
[----:B------:R-:W-:Y:S01]  /*1250*/  SHF.R.U32.HI R8, RZ, 0x17, R3 ;  /* 0x00000017ff087819 */ /* 0x000fe20000011603 */
[----:B------:R-:W-:Y:S01]  /*1260*/  BSSY.RECONVERGENT B1, `(.L_x_66) ;  /* 0x0000062000017945 */ /* 0x000fe20003800200 */
[----:B------:R-:W-:Y:S02]  /*1270*/  SHF.R.U32.HI R7, RZ, 0x17, R0 ;  /* 0x00000017ff077819 */ /* 0x000fe40000011600 */
[----:B------:R-:W-:Y:S02]  /*1280*/  LOP3.LUT R12, R8, 0xff, RZ, 0xc0, !PT ;  /* 0x000000ff080c7812 */ /* 0x000fe400078ec0ff */
[----:B------:R-:W-:Y:S02]  /*1290*/  LOP3.LUT R10, R7, 0xff, RZ, 0xc0, !PT ;  /* 0x000000ff070a7812 */ /* 0x000fe400078ec0ff */
[----:B------:R-:W-:-:S03]  /*12a0*/  IADD3 R9, PT, PT, R12, -0x1, RZ ;  /* 0xffffffff0c097810 */ /* 0x000fc60007ffe0ff */
[----:B------:R-:W-:Y:S01]  /*12b0*/  VIADD R8, R10, 0xffffffff ;  /* 0xffffffff0a087836 */ /* 0x000fe20000000000 */
        /* <DEDUP_REMOVED lines=27> */
.L_x_67:
        /* <DEDUP_REMOVED lines=51> */
.L_x_74:
[----:B------:R-:W-:-:S04]  /*17a0*/  LOP3.LUT R0, R0, 0x80000000, RZ, 0xc0, !PT ;  /* 0x8000000000007812 */ /* 0x000fc800078ec0ff */
[----:B------:R-:W-:Y:S01]  /*17b0*/  LOP3.LUT R0, R0, 0x7f800000, RZ, 0xfc, !PT ;  /* 0x7f80000000007812 */ /* 0x000fe200078efcff */
[----:B------:R-:W-:Y:S06]  /*17c0*/  BRA `(.L_x_75) ;  /* 0x0000000000047947 */ /* 0x000fec0003800000 */
.L_x_73:
[----:B------:R-:W-:-:S07]  /*17d0*/  IMAD R0, R8, 0x800000, R0 ;  /* 0x0080000008007824 */ /* 0x000fce00078e0200 */
.L_x_75:
[----:B------:R-:W-:Y:S05]  /*17e0*/  BSYNC.RECONVERGENT B2 ;  /* 0x0000000000027941 */ /* 0x000fea0003800200 */
.L_x_72:
[----:B------:R-:W-:Y:S05]  /*17f0*/  BRA `(.L_x_76) ;  /* 0x0000000000207947 */ /* 0x000fea0003800000 */
.L_x_71:
[----:B------:R-:W-:-:S04]  /*1800*/  LOP3.LUT R0, R3, 0x80000000, R0, 0x48, !PT ;  /* 0x8000000003007812 */ /* 0x000fc800078e4800 */
[----:B------:R-:W-:Y:S01]  /*1810*/  LOP3.LUT R0, R0, 0x7f800000, RZ, 0xfc, !PT ;  /* 0x7f80000000007812 */ /* 0x000fe200078efcff */
[----:B------:R-:W-:Y:S06]  /*1820*/  BRA `(.L_x_76) ;  /* 0x0000000000147947 */ /* 0x000fec0003800000 */
.L_x_70:
[----:B------:R-:W-:Y:S01]  /*1830*/  LOP3.LUT R0, R3, 0x80000000, R0, 0x48, !PT ;  /* 0x8000000003007812 */ /* 0x000fe200078e4800 */
[----:B------:R-:W-:Y:S06]  /*1840*/  BRA `(.L_x_76) ;  /* 0x00000000000c7947 */ /* 0x000fec0003800000 */
.L_x_69:
[----:B------:R-:W0:Y:S01]  /*1850*/  MUFU.RSQ R0, -QNAN ;  /* 0xffc0000000007908 */ /* 0x000e220000001400 */
[----:B------:R-:W-:Y:S05]  /*1860*/  BRA `(.L_x_76) ;  /* 0x0000000000047947 */ /* 0x000fea0003800000 */
.L_x_68:
[----:B------:R-:W-:-:S07]  /*1870*/  FADD.FTZ R0, R0, R3 ;  /* 0x0000000300007221 */ /* 0x000fce0000010000 */
.L_x_76:
[----:B------:R-:W-:Y:S05]  /*1880*/  BSYNC.RECONVERGENT B1 ;  /* 0x0000000000017941 */ /* 0x000fea0003800200 */
.L_x_66:
[----:B------:R-:W-:-:S04]  /*1890*/  HFMA2 R7, -RZ, RZ, 0, 0 ;  /* 0x00000000ff077431 */ /* 0x000fc800000001ff */
[----:B0-----:R-:W-:Y:S05]  /*18a0*/  RET.REL.NODEC R6 `(_Z14zoom_in_kernelPKfPfiiiiiiiii) ;  /* 0xffffffe406d47950 */ /* 0x001fea0003c3ffff */
.L_x_77:
        /* <DEDUP_REMOVED lines=13> */
.L_x_79:


//--------------------- .nv.shared._Z17zoom_out_edge_padPfiiiiiii --------------------------
	.section	.nv.shared._Z17zoom_out_edge_padPfiiiiiii,"aw",@nobits
	.sectionflags	@""
	.align	16
	.zero		1024


//--------------------- .nv.shared.reserved.0     --------------------------
	.section	.nv.shared.reserved.0,"aw",@nobits
	.weak		__nv_reservedSMEM_offset_0_alias
	.size		__nv_reservedSMEM_offset_0_alias, 0, 64
	.other		__nv_reservedSMEM_offset_0_alias,@"STO_CUDA_RESERVED_SHARED STV_DEFAULT"
__nv_reservedSMEM_offset_0_alias:
	.zero		0
	.zero		64


//--------------------- .nv.shared._Z15zoom_out_kernelPKfPfiiiiiiiii --------------------------
	.section	.nv.shared._Z15zoom_out_kernelPKfPfiiiiiiiii,"aw",@nobits
	.sectionflags	@""
	.align	16
	.zero		1024


//--------------------- .nv.shared._Z14zoom_in_kernelPKfPfiiiiiiiii --------------------------
	.section	.nv.shared._Z14zoom_in_kernelPKfPfiiiiiiiii,"aw",@nobits
	.sectionflags	@""
	.align	16
	.zero		1024


//--------------------- .nv.constant0._Z17zoom_out_edge_padPfiiiiiii --------------------------
	.section	.nv.constant0._Z17zoom_out_edge_padPfiiiiiii,"a",@progbits
	.sectionflags	@""
	.align	4
.nv.constant0._Z17zoom_out_edge_padPfiiiiiii:
	.zero		932


//--------------------- .nv.constant0._Z15zoom_out_kernelPKfPfiiiiiiiii --------------------------
	.section	.nv.constant0._Z15zoom_out_kernelPKfPfiiiiiiiii,"a",@progbits
	.sectionflags	@""
	.align	4
.nv.constant0._Z15zoom_out_kernelPKfPfiiiiiiiii:
	.zero		948


//--------------------- .nv.constant0._Z14zoom_in_kernelPKfPfiiiiiiiii --------------------------
	.section	.nv.constant0._Z14zoom_in_kernelPKfPfiiiiiiiii,"a",@progbits
	.sectionflags	@""
	.align	4
.nv.constant0._Z14zoom_in_kernelPKfPfiiiiiiiii:
	.zero		948


//--------------------- SYMBOLS --------------------------

	.type		.nv.reservedSmem.offset0,@object
	.size		.nv.reservedSmem.offset0,0x4
	.type		.nv.reservedSmem.cap,@object
	.size		.nv.reservedSmem.cap,0x4
